//
// Generated by NVIDIA NVVM Compiler
//
// Compiler Build ID: CL-36424714
// Cuda compilation tools, release 13.0, V13.0.88
// Based on NVVM 20.0.0
//

.version 9.0
.target sm_100
.address_size 64

	// .globl	_Z8calc_accPdS_S_ijjj

.visible .entry _Z8calc_accPdS_S_ijjj(
	.param .u64 .ptr .align 1 _Z8calc_accPdS_S_ijjj_param_0,
	.param .u64 .ptr .align 1 _Z8calc_accPdS_S_ijjj_param_1,
	.param .u64 .ptr .align 1 _Z8calc_accPdS_S_ijjj_param_2,
	.param .u32 _Z8calc_accPdS_S_ijjj_param_3,
	.param .u32 _Z8calc_accPdS_S_ijjj_param_4,
	.param .u32 _Z8calc_accPdS_S_ijjj_param_5,
	.param .u32 _Z8calc_accPdS_S_ijjj_param_6
)
{
	.reg .pred 	%p<9>;
	.reg .b32 	%r<28>;
	.reg .b64 	%rd<36>;
	.reg .b64 	%fd<164>;

	ld.param.u64 	%rd10, [_Z8calc_accPdS_S_ijjj_param_0];
	ld.param.u64 	%rd11, [_Z8calc_accPdS_S_ijjj_param_2];
	ld.param.u32 	%r13, [_Z8calc_accPdS_S_ijjj_param_3];
	ld.param.u32 	%r14, [_Z8calc_accPdS_S_ijjj_param_4];
	ld.param.u32 	%r15, [_Z8calc_accPdS_S_ijjj_param_5];
	cvta.to.global.u64 	%rd1, %rd11;
	cvta.to.global.u64 	%rd2, %rd10;
	mov.u32 	%r16, %tid.x;
	mov.u32 	%r17, %ntid.x;
	mov.u32 	%r18, %ctaid.x;
	mad.lo.s32 	%r19, %r17, %r18, %r16;
	add.s32 	%r1, %r19, %r14;
	setp.ge.u32 	%p1, %r1, %r15;
	@%p1 bra 	$L__BB0_11;
	mul.lo.s32 	%r2, %r1, 3;
	mul.wide.u32 	%rd12, %r2, 8;
	add.s64 	%rd13, %rd2, %rd12;
	ld.global.f64 	%fd1, [%rd13];
	add.s32 	%r3, %r2, 1;
	mul.wide.u32 	%rd14, %r3, 8;
	add.s64 	%rd15, %rd2, %rd14;
	ld.global.f64 	%fd2, [%rd15];
	add.s32 	%r4, %r2, 2;
	mul.wide.u32 	%rd16, %r4, 8;
	add.s64 	%rd17, %rd2, %rd16;
	ld.global.f64 	%fd3, [%rd17];
	setp.lt.s32 	%p2, %r13, 1;
	mov.f64 	%fd161, 0d0000000000000000;
	mov.f64 	%fd162, %fd161;
	mov.f64 	%fd163, %fd161;
	@%p2 bra 	$L__BB0_10;
	and.b32  	%r5, %r13, 3;
	setp.lt.u32 	%p3, %r13, 4;
	mov.f64 	%fd163, 0d0000000000000000;
	mov.b32 	%r27, 0;
	mov.f64 	%fd162, %fd163;
	mov.f64 	%fd161, %fd163;
	@%p3 bra 	$L__BB0_5;
	and.b32  	%r27, %r13, 2147483644;
	neg.s32 	%r25, %r27;
	add.s64 	%rd35, %rd2, 48;
	add.s64 	%rd34, %rd1, 16;
	mov.f64 	%fd163, 0d0000000000000000;
$L__BB0_4:
	.pragma "nounroll";
	ld.global.f64 	%fd35, [%rd35+-48];
	sub.f64 	%fd36, %fd35, %fd1;
	ld.global.f64 	%fd37, [%rd35+-40];
	sub.f64 	%fd38, %fd37, %fd2;
	ld.global.f64 	%fd39, [%rd35+-32];
	sub.f64 	%fd40, %fd39, %fd3;
	mul.f64 	%fd41, %fd38, %fd38;
	fma.rn.f64 	%fd42, %fd36, %fd36, %fd41;
	fma.rn.f64 	%fd43, %fd40, %fd40, %fd42;
	add.f64 	%fd44, %fd43, 0d358DEE7A4AD4B81F;
	ld.global.f64 	%fd45, [%rd34+-16];
	rsqrt.approx.f64 	%fd46, %fd44;
	mul.f64 	%fd47, %fd45, %fd46;
	div.rn.f64 	%fd48, %fd47, %fd44;
	fma.rn.f64 	%fd49, %fd36, %fd48, %fd161;
	fma.rn.f64 	%fd50, %fd38, %fd48, %fd162;
	fma.rn.f64 	%fd51, %fd40, %fd48, %fd163;
	ld.global.f64 	%fd52, [%rd35+-24];
	sub.f64 	%fd53, %fd52, %fd1;
	ld.global.f64 	%fd54, [%rd35+-16];
	sub.f64 	%fd55, %fd54, %fd2;
	ld.global.f64 	%fd56, [%rd35+-8];
	sub.f64 	%fd57, %fd56, %fd3;
	mul.f64 	%fd58, %fd55, %fd55;
	fma.rn.f64 	%fd59, %fd53, %fd53, %fd58;
	fma.rn.f64 	%fd60, %fd57, %fd57, %fd59;
	add.f64 	%fd61, %fd60, 0d358DEE7A4AD4B81F;
	ld.global.f64 	%fd62, [%rd34+-8];
	rsqrt.approx.f64 	%fd63, %fd61;
	mul.f64 	%fd64, %fd62, %fd63;
	div.rn.f64 	%fd65, %fd64, %fd61;
	fma.rn.f64 	%fd66, %fd53, %fd65, %fd49;
	fma.rn.f64 	%fd67, %fd55, %fd65, %fd50;
	fma.rn.f64 	%fd68, %fd57, %fd65, %fd51;
	ld.global.f64 	%fd69, [%rd35];
	sub.f64 	%fd70, %fd69, %fd1;
	ld.global.f64 	%fd71, [%rd35+8];
	sub.f64 	%fd72, %fd71, %fd2;
	ld.global.f64 	%fd73, [%rd35+16];
	sub.f64 	%fd74, %fd73, %fd3;
	mul.f64 	%fd75, %fd72, %fd72;
	fma.rn.f64 	%fd76, %fd70, %fd70, %fd75;
	fma.rn.f64 	%fd77, %fd74, %fd74, %fd76;
	add.f64 	%fd78, %fd77, 0d358DEE7A4AD4B81F;
	ld.global.f64 	%fd79, [%rd34];
	rsqrt.approx.f64 	%fd80, %fd78;
	mul.f64 	%fd81, %fd79, %fd80;
	div.rn.f64 	%fd82, %fd81, %fd78;
	fma.rn.f64 	%fd83, %fd70, %fd82, %fd66;
	fma.rn.f64 	%fd84, %fd72, %fd82, %fd67;
	fma.rn.f64 	%fd85, %fd74, %fd82, %fd68;
	ld.global.f64 	%fd86, [%rd35+24];
	sub.f64 	%fd87, %fd86, %fd1;
	ld.global.f64 	%fd88, [%rd35+32];
	sub.f64 	%fd89, %fd88, %fd2;
	ld.global.f64 	%fd90, [%rd35+40];
	sub.f64 	%fd91, %fd90, %fd3;
	mul.f64 	%fd92, %fd89, %fd89;
	fma.rn.f64 	%fd93, %fd87, %fd87, %fd92;
	fma.rn.f64 	%fd94, %fd91, %fd91, %fd93;
	add.f64 	%fd95, %fd94, 0d358DEE7A4AD4B81F;
	ld.global.f64 	%fd96, [%rd34+8];
	rsqrt.approx.f64 	%fd97, %fd95;
	mul.f64 	%fd98, %fd96, %fd97;
	div.rn.f64 	%fd99, %fd98, %fd95;
	fma.rn.f64 	%fd161, %fd87, %fd99, %fd83;
	fma.rn.f64 	%fd162, %fd89, %fd99, %fd84;
	fma.rn.f64 	%fd163, %fd91, %fd99, %fd85;
	add.s32 	%r25, %r25, 4;
	add.s64 	%rd35, %rd35, 96;
	add.s64 	%rd34, %rd34, 32;
	setp.ne.s32 	%p4, %r25, 0;
	@%p4 bra 	$L__BB0_4;
$L__BB0_5:
	setp.eq.s32 	%p5, %r5, 0;
	@%p5 bra 	$L__BB0_10;
	setp.eq.s32 	%p6, %r5, 1;
	@%p6 bra 	$L__BB0_8;
	mul.lo.s32 	%r22, %r27, 3;
	mul.wide.u32 	%rd18, %r22, 8;
	add.s64 	%rd19, %rd2, %rd18;
	ld.global.f64 	%fd101, [%rd19];
	sub.f64 	%fd102, %fd101, %fd1;
	ld.global.f64 	%fd103, [%rd19+8];
	sub.f64 	%fd104, %fd103, %fd2;
	ld.global.f64 	%fd105, [%rd19+16];
	sub.f64 	%fd106, %fd105, %fd3;
	mul.f64 	%fd107, %fd104, %fd104;
	fma.rn.f64 	%fd108, %fd102, %fd102, %fd107;
	fma.rn.f64 	%fd109, %fd106, %fd106, %fd108;
	add.f64 	%fd110, %fd109, 0d358DEE7A4AD4B81F;
	mul.wide.u32 	%rd20, %r27, 8;
	add.s64 	%rd21, %rd1, %rd20;
	ld.global.f64 	%fd111, [%rd21];
	rsqrt.approx.f64 	%fd112, %fd110;
	mul.f64 	%fd113, %fd111, %fd112;
	div.rn.f64 	%fd114, %fd113, %fd110;
	fma.rn.f64 	%fd115, %fd102, %fd114, %fd161;
	fma.rn.f64 	%fd116, %fd104, %fd114, %fd162;
	fma.rn.f64 	%fd117, %fd106, %fd114, %fd163;
	ld.global.f64 	%fd118, [%rd19+24];
	sub.f64 	%fd119, %fd118, %fd1;
	ld.global.f64 	%fd120, [%rd19+32];
	sub.f64 	%fd121, %fd120, %fd2;
	ld.global.f64 	%fd122, [%rd19+40];
	sub.f64 	%fd123, %fd122, %fd3;
	mul.f64 	%fd124, %fd121, %fd121;
	fma.rn.f64 	%fd125, %fd119, %fd119, %fd124;
	fma.rn.f64 	%fd126, %fd123, %fd123, %fd125;
	add.f64 	%fd127, %fd126, 0d358DEE7A4AD4B81F;
	ld.global.f64 	%fd128, [%rd21+8];
	rsqrt.approx.f64 	%fd129, %fd127;
	mul.f64 	%fd130, %fd128, %fd129;
	div.rn.f64 	%fd131, %fd130, %fd127;
	fma.rn.f64 	%fd161, %fd119, %fd131, %fd115;
	fma.rn.f64 	%fd162, %fd121, %fd131, %fd116;
	fma.rn.f64 	%fd163, %fd123, %fd131, %fd117;
	add.s32 	%r27, %r27, 2;
$L__BB0_8:
	and.b32  	%r23, %r13, 1;
	setp.eq.b32 	%p7, %r23, 1;
	not.pred 	%p8, %p7;
	@%p8 bra 	$L__BB0_10;
	mul.lo.s32 	%r24, %r27, 3;
	mul.wide.u32 	%rd22, %r24, 8;
	add.s64 	%rd23, %rd2, %rd22;
	ld.global.f64 	%fd132, [%rd23];
	sub.f64 	%fd133, %fd132, %fd1;
	ld.global.f64 	%fd134, [%rd23+8];
	sub.f64 	%fd135, %fd134, %fd2;
	ld.global.f64 	%fd136, [%rd23+16];
	sub.f64 	%fd137, %fd136, %fd3;
	mul.f64 	%fd138, %fd135, %fd135;
	fma.rn.f64 	%fd139, %fd133, %fd133, %fd138;
	fma.rn.f64 	%fd140, %fd137, %fd137, %fd139;
	add.f64 	%fd141, %fd140, 0d358DEE7A4AD4B81F;
	mul.wide.u32 	%rd24, %r27, 8;
	add.s64 	%rd25, %rd1, %rd24;
	ld.global.f64 	%fd142, [%rd25];
	rsqrt.approx.f64 	%fd143, %fd141;
	mul.f64 	%fd144, %fd142, %fd143;
	div.rn.f64 	%fd145, %fd144, %fd141;
	fma.rn.f64 	%fd161, %fd133, %fd145, %fd161;
	fma.rn.f64 	%fd162, %fd135, %fd145, %fd162;
	fma.rn.f64 	%fd163, %fd137, %fd145, %fd163;
$L__BB0_10:
	ld.param.u64 	%rd33, [_Z8calc_accPdS_S_ijjj_param_1];
	cvta.to.global.u64 	%rd26, %rd33;
	mul.wide.u32 	%rd27, %r2, 8;
	add.s64 	%rd28, %rd26, %rd27;
	st.global.f64 	[%rd28], %fd161;
	mul.wide.u32 	%rd29, %r3, 8;
	add.s64 	%rd30, %rd26, %rd29;
	st.global.f64 	[%rd30], %fd162;
	mul.wide.u32 	%rd31, %r4, 8;
	add.s64 	%rd32, %rd26, %rd31;
	st.global.f64 	[%rd32], %fd163;
$L__BB0_11:
	ret;

}


// ===== COMPILED SASS (sm_100) =====

	.target	sm_100

	.elftype	@"ET_EXEC"


//--------------------- .note.nv.tkinfo           --------------------------
	.section	.note.nv.tkinfo,"",@"SHT_NOTE"
	.sectionflags	@"SHF_NOTE_NV_TKINFO"
	.tkinfo
        /*0018*/ 	.word	0x00000002
        /*0030*/ 	.string	""
        /*0030*/ 	.string	"ptxas"
        /*0030*/ 	.string	"Cuda compilation tools, release 13.0, V13.0.88"
        /*0030*/ 	.string	"Build cuda_13.0.r13.0/compiler.36424714_0"
        /*0030*/ 	.string	"-arch sm_100 -m 64 "



//--------------------- .note.nv.cuinfo           --------------------------
	.section	.note.nv.cuinfo,"",@"SHT_NOTE"
	.sectionflags	@"SHF_NOTE_NV_CUINFO"
        /*0018*/ 	.short	0x0002
        /*001a*/ 	.short	0x0064
        /*001c*/ 	.short	0x0082
	.zero		2


//--------------------- .nv.info                  --------------------------
	.section	.nv.info,"",@"SHT_CUDA_INFO"
	.align	4


	//----- nvinfo : EIATTR_REGCOUNT
	.align		4
        /*0000*/ 	.byte	0x04, 0x2f
        /*0002*/ 	.short	(.L_1 - .L_0)
	.align		4
.L_0:
        /*0004*/ 	.word	index@(_Z8calc_accPdS_S_ijjj)
        /*0008*/ 	.word	0x00000036


	//----- nvinfo : EIATTR_FRAME_SIZE
	.align		4
.L_1:
        /*000c*/ 	.byte	0x04, 0x11
        /*000e*/ 	.short	(.L_3 - .L_2)
	.align		4
.L_2:
        /*0010*/ 	.word	index@($__internal_1_$__cuda_sm20_drsqrt_f64_slowpath_v2)
        /*0014*/ 	.word	0x00000000


	//----- nvinfo : EIATTR_FRAME_SIZE
	.align		4
.L_3:
        /*0018*/ 	.byte	0x04, 0x11
        /*001a*/ 	.short	(.L_5 - .L_4)
	.align		4
.L_4:
        /*001c*/ 	.word	index@($__internal_0_$__cuda_sm20_div_rn_f64_full)
        /*0020*/ 	.word	0x00000000


	//----- nvinfo : EIATTR_FRAME_SIZE
	.align		4
.L_5:
        /*0024*/ 	.byte	0x04, 0x11
        /*0026*/ 	.short	(.L_7 - .L_6)
	.align		4
.L_6:
        /*0028*/ 	.word	index@(_Z8calc_accPdS_S_ijjj)
        /*002c*/ 	.word	0x00000000


	//----- nvinfo : EIATTR_MIN_STACK_SIZE
	.align		4
.L_7:
        /*0030*/ 	.byte	0x04, 0x12
        /*0032*/ 	.short	(.L_9 - .L_8)
	.align		4
.L_8:
        /*0034*/ 	.word	index@(_Z8calc_accPdS_S_ijjj)
        /*0038*/ 	.word	0x00000000
.L_9:


//--------------------- .nv.compat                --------------------------
	.section	.nv.compat,"",@"SHT_CUDA_COMPAT_INFO"
	.align	4
        /*0000*/ 	.byte	0x02, 0x09, 0x00, 0x00, 0x02, 0x02, 0x01, 0x00, 0x02, 0x05, 0x05, 0x00, 0x03, 0x07, 0x01, 0x01
        /*0010*/ 	.byte	0x02, 0x03, 0x00, 0x00, 0x02, 0x06, 0x01, 0x00, 0x04, 0x0b, 0x08, 0x00, 0x01, 0x00, 0x00, 0x00
        /*0020*/ 	.byte	0x00, 0x00, 0x00, 0x00


//--------------------- .nv.info._Z8calc_accPdS_S_ijjj --------------------------
	.section	.nv.info._Z8calc_accPdS_S_ijjj,"",@"SHT_CUDA_INFO"
	.sectionflags	@""
	.align	4


	//----- nvinfo : EIATTR_CUDA_API_VERSION
	.align		4
        /*0000*/ 	.byte	0x04, 0x37
        /*0002*/ 	.short	(.L_11 - .L_10)
.L_10:
        /*0004*/ 	.word	0x00000082


	//----- nvinfo : EIATTR_KPARAM_INFO
	.align		4
.L_11:
        /*0008*/ 	.byte	0x04, 0x17
        /*000a*/ 	.short	(.L_13 - .L_12)
.L_12:
        /*000c*/ 	.word	0x00000000
        /*0010*/ 	.short	0x0006
        /*0012*/ 	.short	0x0024
        /*0014*/ 	.byte	0x00, 0xf0, 0x11, 0x00


	//----- nvinfo : EIATTR_KPARAM_INFO
	.align		4
.L_13:
        /*0018*/ 	.byte	0x04, 0x17
        /*001a*/ 	.short	(.L_15 - .L_14)
.L_14:
        /*001c*/ 	.word	0x00000000
        /*0020*/ 	.short	0x0005
        /*0022*/ 	.short	0x0020
        /*0024*/ 	.byte	0x00, 0xf0, 0x11, 0x00


	//----- nvinfo : EIATTR_KPARAM_INFO
	.align		4
.L_15:
        /*0028*/ 	.byte	0x04, 0x17
        /*002a*/ 	.short	(.L_17 - .L_16)
.L_16:
        /*002c*/ 	.word	0x00000000
        /*0030*/ 	.short	0x0004
        /*0032*/ 	.short	0x001c
        /*0034*/ 	.byte	0x00, 0xf0, 0x11, 0x00


	//----- nvinfo : EIATTR_KPARAM_INFO
	.align		4
.L_17:
        /*0038*/ 	.byte	0x04, 0x17
        /*003a*/ 	.short	(.L_19 - .L_18)
.L_18:
        /*003c*/ 	.word	0x00000000
        /*0040*/ 	.short	0x0003
        /*0042*/ 	.short	0x0018
        /*0044*/ 	.byte	0x00, 0xf0, 0x11, 0x00


	//----- nvinfo : EIATTR_KPARAM_INFO
	.align		4
.L_19:
        /*0048*/ 	.byte	0x04, 0x17
        /*004a*/ 	.short	(.L_21 - .L_20)
.L_20:
        /*004c*/ 	.word	0x00000000
        /*0050*/ 	.short	0x0002
        /*0052*/ 	.short	0x0010
        /*0054*/ 	.byte	0x00, 0xf5, 0x21, 0x00


	//----- nvinfo : EIATTR_KPARAM_INFO
	.align		4
.L_21:
        /*0058*/ 	.byte	0x04, 0x17
        /*005a*/ 	.short	(.L_23 - .L_22)
.L_22:
        /*005c*/ 	.word	0x00000000
        /*0060*/ 	.short	0x0001
        /*0062*/ 	.short	0x0008
        /*0064*/ 	.byte	0x00, 0xf5, 0x21, 0x00


	//----- nvinfo : EIATTR_KPARAM_INFO
	.align		4
.L_23:
        /*0068*/ 	.byte	0x04, 0x17
        /*006a*/ 	.short	(.L_25 - .L_24)
.L_24:
        /*006c*/ 	.word	0x00000000
        /*0070*/ 	.short	0x0000
        /*0072*/ 	.short	0x0000
        /*0074*/ 	.byte	0x00, 0xf5, 0x21, 0x00


	//----- nvinfo : EIATTR_SPARSE_MMA_MASK
	.align		4
.L_25:
        /*0078*/ 	.byte	0x03, 0x50
        /*007a*/ 	.short	0x0000


	//----- nvinfo : EIATTR_MAXREG_COUNT
	.align		4
        /*007c*/ 	.byte	0x03, 0x1b
        /*007e*/ 	.short	0x00ff


	//----- nvinfo : EIATTR_MERCURY_ISA_VERSION
	.align		4
        /*0080*/ 	.byte	0x03, 0x5f
        /*0082*/ 	.short	0x0101


	//----- nvinfo : EIATTR_VRC_CTA_INIT_COUNT
	.align		4
        /*0084*/ 	.byte	0x02, 0x4a
	.zero		1
	.zero		1


	//----- nvinfo : EIATTR_EXIT_INSTR_OFFSETS
	.align		4
        /*0088*/ 	.byte	0x04, 0x1c
        /*008a*/ 	.short	(.L_27 - .L_26)


	//   ....[0]....
.L_26:
        /*008c*/ 	.word	0x00000090


	//   ....[1]....
        /*0090*/ 	.word	0x00001fb0


	//----- nvinfo : EIATTR_CRS_STACK_SIZE
	.align		4
.L_27:
        /*0094*/ 	.byte	0x04, 0x1e
        /*0096*/ 	.short	(.L_29 - .L_28)
.L_28:
        /*0098*/ 	.word	0x00000000


	//----- nvinfo : EIATTR_CBANK_PARAM_SIZE
	.align		4
.L_29:
        /*009c*/ 	.byte	0x03, 0x19
        /*009e*/ 	.short	0x0028


	//----- nvinfo : EIATTR_PARAM_CBANK
	.align		4
        /*00a0*/ 	.byte	0x04, 0x0a
        /*00a2*/ 	.short	(.L_31 - .L_30)
	.align		4
.L_30:
        /*00a4*/ 	.word	index@(.nv.constant0._Z8calc_accPdS_S_ijjj)
        /*00a8*/ 	.short	0x0380
        /*00aa*/ 	.short	0x0028


	//----- nvinfo : EIATTR_SW_WAR
	.align		4
.L_31:
        /*00ac*/ 	.byte	0x04, 0x36
        /*00ae*/ 	.short	(.L_33 - .L_32)
.L_32:
        /*00b0*/ 	.word	0x00000008
.L_33:


//--------------------- .nv.callgraph             --------------------------
	.section	.nv.callgraph,"",@"SHT_CUDA_CALLGRAPH"
	.align	4
	.sectionentsize	8
	.align		4
        /*0000*/ 	.word	0x00000000
	.align		4
        /*0004*/ 	.word	0xffffffff
	.align		4
        /*0008*/ 	.word	0x00000000
	.align		4
        /*000c*/ 	.word	0xfffffffe
	.align		4
        /*0010*/ 	.word	0x00000000
	.align		4
        /*0014*/ 	.word	0xfffffffd
	.align		4
        /*0018*/ 	.word	0x00000000
	.align		4
        /*001c*/ 	.word	0xfffffffc


//--------------------- .text._Z8calc_accPdS_S_ijjj --------------------------
	.section	.text._Z8calc_accPdS_S_ijjj,"ax",@progbits
	.align	128
        .global         _Z8calc_accPdS_S_ijjj
        .type           _Z8calc_accPdS_S_ijjj,@function
        .size           _Z8calc_accPdS_S_ijjj,(.L_x_43 - _Z8calc_accPdS_S_ijjj)
        .other          _Z8calc_accPdS_S_ijjj,@"STO_CUDA_ENTRY STV_DEFAULT"
_Z8calc_accPdS_S_ijjj:
.text._Z8calc_accPdS_S_ijjj:
[----:B------:R-:W-:Y:S01]  /*0000*/  LDC R1, c[0x0][0x37c] ;  /* 0x0000df00ff017b82 */ /* 0x000fe20000000800 */
[----:B------:R-:W0:Y:S01]  /*0010*/  S2R R0, SR_TID.X ;  /* 0x0000000000007919 */ /* 0x000e220000002100 */
[----:B------:R-:W0:Y:S01]  /*0020*/  LDCU UR4, c[0x0][0x360] ;  /* 0x00006c00ff0477ac */ /* 0x000e220008000800 */
[----:B------:R-:W0:Y:S01]  /*0030*/  S2R R3, SR_CTAID.X ;  /* 0x0000000000037919 */ /* 0x000e220000002500 */
[----:B------:R-:W1:Y:S01]  /*0040*/  LDCU UR5, c[0x0][0x39c] ;  /* 0x00007380ff0577ac */ /* 0x000e620008000800 */
[----:B------:R-:W2:Y:S01]  /*0050*/  LDCU UR6, c[0x0][0x3a0] ;  /* 0x00007400ff0677ac */ /* 0x000ea20008000800 */
[----:B0-----:R-:W-:-:S04]  /*0060*/  IMAD R0, R3, UR4, R0 ;  /* 0x0000000403007c24 */ /* 0x001fc8000f8e0200 */
[----:B-1----:R-:W-:-:S05]  /*0070*/  VIADD R0, R0, UR5 ;  /* 0x0000000500007c36 */ /* 0x002fca0008000000 */
[----:B--2---:R-:W-:-:S13]  /*0080*/  ISETP.GE.U32.AND P0, PT, R0, UR6, PT ;  /* 0x0000000600007c0c */ /* 0x004fda000bf06070 */
[----:B------:R-:W-:Y:S05]  /*0090*/  @P0 EXIT ;  /* 0x000000000000094d */ /* 0x000fea0003800000 */
[----:B------:R-:W0:Y:S01]  /*00a0*/  LDCU UR4, c[0x0][0x398] ;  /* 0x00007300ff0477ac */ /* 0x000e220008000800 */
[----:B------:R-:W-:Y:S01]  /*00b0*/  IMAD R6, R0, 0x3, RZ ;  /* 0x0000000300067824 */ /* 0x000fe200078e02ff */
[----:B------:R-:W-:Y:S02]  /*00c0*/  CS2R R22, SRZ ;  /* 0x0000000000167805 */ /* 0x000fe4000001ff00 */
[----:B------:R-:W-:Y:S02]  /*00d0*/  CS2R R34, SRZ ;  /* 0x0000000000227805 */ /* 0x000fe4000001ff00 */
[----:B------:R-:W-:Y:S01]  /*00e0*/  CS2R R20, SRZ ;  /* 0x0000000000147805 */ /* 0x000fe2000001ff00 */
[C---:B------:R-:W-:Y:S01]  /*00f0*/  VIADD R5, R6.reuse, 0x1 ;  /* 0x0000000106057836 */ /* 0x040fe20000000000 */
[----:B------:R-:W1:Y:S01]  /*0100*/  LDCU.64 UR14, c[0x0][0x358] ;  /* 0x00006b00ff0e77ac */ /* 0x000e620008000a00 */
[----:B------:R-:W-:Y:S01]  /*0110*/  VIADD R4, R6, 0x2 ;  /* 0x0000000206047836 */ /* 0x000fe20000000000 */
[----:B0-----:R-:W-:-:S09]  /*0120*/  UISETP.GE.AND UP0, UPT, UR4, 0x1, UPT ;  /* 0x000000010400788c */ /* 0x001fd2000bf06270 */
[----:B-1----:R-:W-:Y:S05]  /*0130*/  BRA.U !UP0, `(.L_x_0) ;  /* 0x0000001d08807547 */ /* 0x002fea000b800000 */
[----:B------:R-:W0:Y:S02]  /*0140*/  LDC.64 R14, c[0x0][0x380] ;  /* 0x0000e000ff0e7b82 */ /* 0x000e240000000a00 */
[----:B0-----:R-:W-:-:S04]  /*0150*/  IMAD.WIDE.U32 R10, R6, 0x8, R14 ;  /* 0x00000008060a7825 */ /* 0x001fc800078e000e */
[--C-:B------:R-:W-:Y:S02]  /*0160*/  IMAD.WIDE.U32 R12, R5, 0x8, R14.reuse ;  /* 0x00000008050c7825 */ /* 0x100fe400078e000e */
[----:B------:R-:W5:Y:S02]  /*0170*/  LDG.E.64 R10, desc[UR14][R10.64] ;  /* 0x0000000e0a0a7981 */ /* 0x000f64000c1e1b00 */
[----:B------:R-:W-:Y:S02]  /*0180*/  IMAD.WIDE.U32 R14, R4, 0x8, R14 ;  /* 0x00000008040e7825 */ /* 0x000fe400078e000e */
[----:B------:R-:W5:Y:S04]  /*0190*/  LDG.E.64 R12, desc[UR14][R12.64] ;  /* 0x0000000e0c0c7981 */ /* 0x000f68000c1e1b00 */
[----:B------:R-:W5:Y:S01]  /*01a0*/  LDG.E.64 R14, desc[UR14][R14.64] ;  /* 0x0000000e0e0e7981 */ /* 0x000f62000c1e1b00 */
[----:B------:R-:W-:Y:S01]  /*01b0*/  UISETP.GE.U32.AND UP0, UPT, UR4, 0x4, UPT ;  /* 0x000000040400788c */ /* 0x000fe2000bf06070 */
[----:B------:R-:W-:Y:S01]  /*01c0*/  HFMA2 R3, -RZ, RZ, 0, 0 ;  /* 0x00000000ff037431 */ /* 0x000fe200000001ff */
[----:B------:R-:W-:-:S02]  /*01d0*/  CS2R R20, SRZ ;  /* 0x0000000000147805 */ /* 0x000fc4000001ff00 */
[----:B------:R-:W-:Y:S02]  /*01e0*/  CS2R R34, SRZ ;  /* 0x0000000000227805 */ /* 0x000fe4000001ff00 */
[----:B------:R-:W-:Y:S01]  /*01f0*/  CS2R R22, SRZ ;  /* 0x0000000000167805 */ /* 0x000fe2000001ff00 */
[----:B------:R-:W-:Y:S02]  /*0200*/  ULOP3.LUT UR12, UR4, 0x3, URZ, 0xc0, !UPT ;  /* 0x00000003040c7892 */ /* 0x000fe4000f8ec0ff */
[----:B------:R-:W-:Y:S10]  /*0210*/  BRA.U !UP0, `(.L_x_1) ;  /* 0x0000001108247547 */ /* 0x000ff4000b800000 */
[----:B------:R-:W0:Y:S01]  /*0220*/  LDCU.64 UR8, c[0x0][0x380] ;  /* 0x00007000ff0877ac */ /* 0x000e220008000a00 */
[----:B------:R-:W-:Y:S01]  /*0230*/  CS2R R20, SRZ ;  /* 0x0000000000147805 */ /* 0x000fe2000001ff00 */
[----:B------:R-:W1:Y:S01]  /*0240*/  LDCU.64 UR10, c[0x0][0x390] ;  /* 0x00007200ff0a77ac */ /* 0x000e620008000a00 */
[----:B------:R-:W-:-:S06]  /*0250*/  ULOP3.LUT UR4, UR4, 0x7ffffffc, URZ, 0xc0, !UPT ;  /* 0x7ffffffc04047892 */ /* 0x000fcc000f8ec0ff */
[----:B------:R-:W-:Y:S01]  /*0260*/  IMAD.U32 R3, RZ, RZ, UR4 ;  /* 0x00000004ff037e24 */ /* 0x000fe2000f8e00ff */
[----:B0-----:R-:W-:Y:S02]  /*0270*/  UIADD3 UR7, UP0, UPT, UR8, 0x30, URZ ;  /* 0x0000003008077890 */ /* 0x001fe4000ff1e0ff */
[----:B-1----:R-:W-:Y:S02]  /*0280*/  UIADD3 UR5, UP1, UPT, UR10, 0x10, URZ ;  /* 0x000000100a057890 */ /* 0x002fe4000ff3e0ff */
[----:B------:R-:W-:Y:S02]  /*0290*/  UIADD3.X UR8, UPT, UPT, URZ, UR9, URZ, UP0, !UPT ;  /* 0x00000009ff087290 */ /* 0x000fe400087fe4ff */
[----:B------:R-:W-:Y:S01]  /*02a0*/  IMAD.U32 R16, RZ, RZ, UR7 ;  /* 0x00000007ff107e24 */ /* 0x000fe2000f8e00ff */
[----:B------:R-:W-:Y:S01]  /*02b0*/  UIADD3.X UR6, UPT, UPT, URZ, UR11, URZ, UP1, !UPT ;  /* 0x0000000bff067290 */ /* 0x000fe20008ffe4ff */
[----:B------:R-:W-:Y:S01]  /*02c0*/  IMAD.U32 R18, RZ, RZ, UR5 ;  /* 0x00000005ff127e24 */ /* 0x000fe2000f8e00ff */
[----:B------:R-:W-:Y:S01]  /*02d0*/  UIADD3 UR9, UPT, UPT, -UR4, URZ, URZ ;  /* 0x000000ff04097290 */ /* 0x000fe2000fffe1ff */
[----:B------:R-:W-:-:S03]  /*02e0*/  MOV R17, UR8 ;  /* 0x0000000800117c02 */ /* 0x000fc60008000f00 */
[----:B------:R-:W-:-:S08]  /*02f0*/  IMAD.U32 R19, RZ, RZ, UR6 ;  /* 0x00000006ff137e24 */ /* 0x000fd0000f8e00ff */
.L_x_18:
[----:B------:R-:W2:Y:S04]  /*0300*/  LDG.E.64 R24, desc[UR14][R16.64+-0x28] ;  /* 0xffffd80e10187981 */ /* 0x000ea8000c1e1b00 */
[----:B------:R-:W3:Y:S04]  /*0310*/  LDG.E.64 R36, desc[UR14][R16.64+-0x30] ;  /* 0xffffd00e10247981 */ /* 0x000ee8000c1e1b00 */
[----:B------:R-:W4:Y:S04]  /*0320*/  LDG.E.64 R32, desc[UR14][R16.64+-0x20] ;  /* 0xffffe00e10207981 */ /* 0x000f28000c1e1b00 */
[----:B-----5:R0:W5:Y:S01]  /*0330*/  LDG.E.64 R28, desc[UR14][R18.64+-0x10] ;  /* 0xfffff00e121c7981 */ /* 0x020162000c1e1b00 */
[----:B------:R-:W-:Y:S01]  /*0340*/  UMOV UR4, 0x4ad4b81f ;  /* 0x4ad4b81f00047882 */ /* 0x000fe20000000000 */
[----:B------:R-:W-:Y:S01]  /*0350*/  UMOV UR5, 0x358dee7a ;  /* 0x358dee7a00057882 */ /* 0x000fe20000000000 */
[----:B------:R-:W-:Y:S01]  /*0360*/  IMAD.MOV.U32 R38, RZ, RZ, 0x0 ;  /* 0x00000000ff267424 */ /* 0x000fe200078e00ff */
[----:B------:R-:W-:Y:S01]  /*0370*/  MOV R39, 0x3fd80000 ;  /* 0x3fd8000000277802 */ /* 0x000fe20000000f00 */
[----:B------:R-:W-:Y:S01]  /*0380*/  BSSY.RECONVERGENT B0, `(.L_x_2) ;  /* 0x0000018000007945 */ /* 0x000fe20003800200 */
[----:B--2---:R-:W-:-:S02]  /*0390*/  DADD R24, -R12, R24 ;  /* 0x000000000c187229 */ /* 0x004fc40000000118 */
[----:B---3--:R-:W-:-:S06]  /*03a0*/  DADD R36, -R10, R36 ;  /* 0x000000000a247229 */ /* 0x008fcc0000000124 */
[----:B------:R-:W-:Y:S02]  /*03b0*/  DMUL R8, R24, R24 ;  /* 0x0000001818087228 */ /* 0x000fe40000000000 */
[----:B----4-:R-:W-:-:S06]  /*03c0*/  DADD R32, -R14, R32 ;  /* 0x000000000e207229 */ /* 0x010fcc0000000120 */
[----:B------:R-:W-:-:S08]  /*03d0*/  DFMA R8, R36, R36, R8 ;  /* 0x000000242408722b */ /* 0x000fd00000000008 */
[----:B------:R-:W-:-:S08]  /*03e0*/  DFMA R8, R32, R32, R8 ;  /* 0x000000202008722b */ /* 0x000fd00000000008 */
[----:B------:R-:W-:Y:S01]  /*03f0*/  DADD R26, R8, UR4 ;  /* 0x00000004081a7e29 */ /* 0x000fe20008000000 */
[----:B------:R-:W-:-:S05]  /*0400*/  IMAD.MOV.U32 R8, RZ, RZ, RZ ;  /* 0x000000ffff087224 */ /* 0x000fca00078e00ff */
[----:B------:R-:W1:Y:S04]  /*0410*/  MUFU.RSQ64H R9, R27 ;  /* 0x0000001b00097308 */ /* 0x000e680000001c00 */
[----:B------:R-:W-:-:S05]  /*0420*/  VIADD R0, R27, 0xfff00000 ;  /* 0xfff000001b007836 */ /* 0x000fca0000000000 */
[----:B------:R-:W-:Y:S01]  /*0430*/  ISETP.GE.U32.AND P0, PT, R0, 0x7fe00000, PT ;  /* 0x7fe000000000780c */ /* 0x000fe20003f06070 */
[----:B-1----:R-:W-:-:S08]  /*0440*/  DMUL R30, R8, R8 ;  /* 0x00000008081e7228 */ /* 0x002fd00000000000 */
[----:B------:R-:W-:-:S08]  /*0450*/  DFMA R30, R26, -R30, 1 ;  /* 0x3ff000001a1e742b */ /* 0x000fd0000000081e */
[----:B------:R-:W-:Y:S02]  /*0460*/  DFMA R38, R30, R38, 0.5 ;  /* 0x3fe000001e26742b */ /* 0x000fe40000000026 */
[----:B------:R-:W-:-:S08]  /*0470*/  DMUL R30, R8, R30 ;  /* 0x0000001e081e7228 */ /* 0x000fd00000000000 */
[----:B------:R-:W-:Y:S01]  /*0480*/  DFMA R8, R38, R30, R8 ;  /* 0x0000001e2608722b */ /* 0x000fe20000000008 */
[----:B0-----:R-:W-:Y:S10]  /*0490*/  @!P0 BRA `(.L_x_3) ;  /* 0x0000000000188947 */ /* 0x001ff40003800000 */
[----:B------:R-:W-:Y:S01]  /*04a0*/  IMAD.MOV.U32 R7, RZ, RZ, R26 ;  /* 0x000000ffff077224 */ /* 0x000fe200078e001a */
[----:B------:R-:W-:Y:S01]  /*04b0*/  MOV R0, 0x4e0 ;  /* 0x000004e000007802 */ /* 0x000fe20000000f00 */
[----:B------:R-:W-:-:S07]  /*04c0*/  IMAD.MOV.U32 R2, RZ, RZ, R27 ;  /* 0x000000ffff027224 */ /* 0x000fce00078e001b */
[----:B-----5:R-:W-:Y:S05]  /*04d0*/  CALL.REL.NOINC `($__internal_1_$__cuda_sm20_drsqrt_f64_slowpath_v2) ;  /* 0x0000002000507944 */ /* 0x020fea0003c00000 */
[----:B------:R-:W-:Y:S01]  /*04e0*/  MOV R8, R7 ;  /* 0x0000000700087202 */ /* 0x000fe20000000f00 */
[----:B------:R-:W-:-:S07]  /*04f0*/  IMAD.MOV.U32 R9, RZ, RZ, R2 ;  /* 0x000000ffff097224 */ /* 0x000fce00078e0002 */
.L_x_3:
[----:B------:R-:W-:Y:S05]  /*0500*/  BSYNC.RECONVERGENT B0 ;  /* 0x0000000000007941 */ /* 0x000fea0003800200 */
.L_x_2:
[----:B------:R-:W0:Y:S01]  /*0510*/  MUFU.RCP64H R31, R27 ;  /* 0x0000001b001f7308 */ /* 0x000e220000001800 */
[----:B------:R-:W-:Y:S01]  /*0520*/  IMAD.MOV.U32 R30, RZ, RZ, 0x1 ;  /* 0x00000001ff1e7424 */ /* 0x000fe200078e00ff */
[----:B-----5:R-:W-:Y:S01]  /*0530*/  DMUL R8, R28, R8 ;  /* 0x000000081c087228 */ /* 0x020fe20000000000 */
[----:B------:R-:W-:Y:S09]  /*0540*/  BSSY.RECONVERGENT B0, `(.L_x_4) ;  /* 0x0000015000007945 */ /* 0x000ff20003800200 */
[----:B------:R-:W-:Y:S01]  /*0550*/  FSETP.GEU.AND P1, PT, |R9|, 6.5827683646048100446e-37, PT ;  /* 0x036000000900780b */ /* 0x000fe20003f2e200 */
[----:B0-----:R-:W-:-:S08]  /*0560*/  DFMA R38, -R26, R30, 1 ;  /* 0x3ff000001a26742b */ /* 0x001fd0000000011e */
[----:B------:R-:W-:-:S08]  /*0570*/  DFMA R38, R38, R38, R38 ;  /* 0x000000262626722b */ /* 0x000fd00000000026 */
[----:B------:R-:W-:-:S08]  /*0580*/  DFMA R38, R30, R38, R30 ;  /* 0x000000261e26722b */ /* 0x000fd0000000001e */
[----:B------:R-:W-:-:S08]  /*0590*/  DFMA R30, -R26, R38, 1 ;  /* 0x3ff000001a1e742b */ /* 0x000fd00000000126 */
[----:B------:R-:W-:-:S08]  /*05a0*/  DFMA R30, R38, R30, R38 ;  /* 0x0000001e261e722b */ /* 0x000fd00000000026 */
[----:B------:R-:W-:-:S08]  /*05b0*/  DMUL R38, R8, R30 ;  /* 0x0000001e08267228 */ /* 0x000fd00000000000 */
[----:B------:R-:W-:-:S08]  /*05c0*/  DFMA R28, -R26, R38, R8 ;  /* 0x000000261a1c722b */ /* 0x000fd00000000108 */
[----:B------:R-:W-:-:S10]  /*05d0*/  DFMA R38, R30, R28, R38 ;  /* 0x0000001c1e26722b */ /* 0x000fd40000000026 */
[----:B------:R-:W-:-:S05]  /*05e0*/  FFMA R0, RZ, R27, R39 ;  /* 0x0000001bff007223 */ /* 0x000fca0000000027 */
[----:B------:R-:W-:-:S13]  /*05f0*/  FSETP.GT.AND P0, PT, |R0|, 1.469367938527859385e-39, PT ;  /* 0x001000000000780b */ /* 0x000fda0003f04200 */
[----:B------:R-:W-:Y:S05]  /*0600*/  @P0 BRA P1, `(.L_x_5) ;  /* 0x0000000000200947 */ /* 0x000fea0000800000 */
[----:B------:R-:W-:Y:S01]  /*0610*/  IMAD.MOV.U32 R2, RZ, RZ, R8 ;  /* 0x000000ffff027224 */ /* 0x000fe200078e0008 */
[----:B------:R-:W-:Y:S01]  /*0620*/  MOV R0, R9 ;  /* 0x0000000900007202 */ /* 0x000fe20000000f00 */
[----:B------:R-:W-:Y:S01]  /*0630*/  IMAD.MOV.U32 R8, RZ, RZ, R26 ;  /* 0x000000ffff087224 */ /* 0x000fe200078e001a */
[----:B------:R-:W-:Y:S01]  /*0640*/  MOV R7, 0x670 ;  /* 0x0000067000077802 */ /* 0x000fe20000000f00 */
[----:B------:R-:W-:-:S07]  /*0650*/  IMAD.MOV.U32 R9, RZ, RZ, R27 ;  /* 0x000000ffff097224 */ /* 0x000fce00078e001b */
[----:B------:R-:W-:Y:S05]  /*0660*/  CALL.REL.NOINC `($__internal_0_$__cuda_sm20_div_rn_f64_full) ;  /* 0x0000001800547944 */ /* 0x000fea0003c00000 */
[----:B------:R-:W-:Y:S01]  /*0670*/  IMAD.MOV.U32 R38, RZ, RZ, R2 ;  /* 0x000000ffff267224 */ /* 0x000fe200078e0002 */
[----:B------:R-:W-:-:S07]  /*0680*/  MOV R39, R0 ;  /* 0x0000000000277202 */ /* 0x000fce0000000f00 */
.L_x_5:
[----:B------:R-:W-:Y:S05]  /*0690*/  BSYNC.RECONVERGENT B0 ;  /* 0x0000000000007941 */ /* 0x000fea0003800200 */
.L_x_4:
[----:B------:R-:W2:Y:S04]  /*06a0*/  LDG.E.64 R28, desc[UR14][R16.64+-0x10] ;  /* 0xfffff00e101c7981 */ /* 0x000ea8000c1e1b00 */
[----:B------:R-:W3:Y:S04]  /*06b0*/  LDG.E.64 R26, desc[UR14][R16.64+-0x18] ;  /* 0xffffe80e101a7981 */ /* 0x000ee8000c1e1b00 */
[----:B------:R-:W4:Y:S04]  /*06c0*/  LDG.E.64 R30, desc[UR14][R16.64+-0x8] ;  /* 0xfffff80e101e7981 */ /* 0x000f28000c1e1b00 */
[----:B------:R0:W5:Y:S01]  /*06d0*/  LDG.E.64 R44, desc[UR14][R18.64+-0x8] ;  /* 0xfffff80e122c7981 */ /* 0x000162000c1e1b00 */
[----:B------:R-:W-:Y:S01]  /*06e0*/  UMOV UR4, 0x4ad4b81f ;  /* 0x4ad4b81f00047882 */ /* 0x000fe20000000000 */
[----:B------:R-:W-:Y:S01]  /*06f0*/  UMOV UR5, 0x358dee7a ;  /* 0x358dee7a00057882 */ /* 0x000fe20000000000 */
[-C--:B------:R-:W-:Y:S01]  /*0700*/  DFMA R36, R36, R38.reuse, R22 ;  /* 0x000000262424722b */ /* 0x080fe20000000016 */
[----:B------:R-:W-:Y:S01]  /*0710*/  BSSY.RECONVERGENT B0, `(.L_x_6) ;  /* 0x000001c000007945 */ /* 0x000fe20003800200 */
[----:B------:R-:W-:-:S02]  /*0720*/  DFMA R34, R24, R38, R34 ;  /* 0x000000261822722b */ /* 0x000fc40000000022 */
[----:B------:R-:W-:Y:S02]  /*0730*/  DFMA R32, R32, R38, R20 ;  /* 0x000000262020722b */ /* 0x000fe40000000014 */
[----:B--2---:R-:W-:Y:S02]  /*0740*/  DADD R28, -R12, R28 ;  /* 0x000000000c1c7229 */ /* 0x004fe4000000011c */
        /* <DEDUP_REMOVED lines=8> */
[----:B------:R-:W-:-:S04]  /*07d0*/  IADD3 R0, PT, PT, R43, -0x100000, RZ ;  /* 0xfff000002b007810 */ /* 0x000fc80007ffe0ff */
[----:B------:R-:W-:Y:S01]  /*07e0*/  ISETP.GE.U32.AND P0, PT, R0, 0x7fe00000, PT ;  /* 0x7fe000000000780c */ /* 0x000fe20003f06070 */
[----:B-1----:R-:W-:-:S08]  /*07f0*/  DMUL R22, R8, R8 ;  /* 0x0000000808167228 */ /* 0x002fd00000000000 */
[----:B------:R-:W-:Y:S01]  /*0800*/  DFMA R24, R42, -R22, 1 ;  /* 0x3ff000002a18742b */ /* 0x000fe20000000816 */
[----:B------:R-:W-:Y:S02]  /*0810*/  IMAD.MOV.U32 R22, RZ, RZ, 0x0 ;  /* 0x00000000ff167424 */ /* 0x000fe400078e00ff */
[----:B------:R-:W-:-:S06]  /*0820*/  IMAD.MOV.U32 R23, RZ, RZ, 0x3fd80000 ;  /* 0x3fd80000ff177424 */ /* 0x000fcc00078e00ff */
        /* <DEDUP_REMOVED lines=8> */
[----:B------:R-:W-:Y:S01]  /*08b0*/  IMAD.MOV.U32 R8, RZ, RZ, R7 ;  /* 0x000000ffff087224 */ /* 0x000fe200078e0007 */
[----:B------:R-:W-:-:S07]  /*08c0*/  MOV R9, R2 ;  /* 0x0000000200097202 */ /* 0x000fce0000000f00 */
.L_x_7:
[----:B------:R-:W-:Y:S05]  /*08d0*/  BSYNC.RECONVERGENT B0 ;  /* 0x0000000000007941 */ /* 0x000fea0003800200 */
.L_x_6:
        /* <DEDUP_REMOVED lines=22> */
[----:B------:R-:W-:Y:S02]  /*0a40*/  IMAD.MOV.U32 R38, RZ, RZ, R2 ;  /* 0x000000ffff267224 */ /* 0x000fe400078e0002 */
[----:B------:R-:W-:-:S07]  /*0a50*/  IMAD.MOV.U32 R39, RZ, RZ, R0 ;  /* 0x000000ffff277224 */ /* 0x000fce00078e0000 */
.L_x_9:
[----:B------:R-:W-:Y:S05]  /*0a60*/  BSYNC.RECONVERGENT B0 ;  /* 0x0000000000007941 */ /* 0x000fea0003800200 */
.L_x_8:
        /* <DEDUP_REMOVED lines=8> */
[-C--:B------:R-:W-:Y:S01]  /*0af0*/  DFMA R28, R28, R38.reuse, R34 ;  /* 0x000000261c1c722b */ /* 0x080fe20000000022 */
[----:B------:R-:W-:Y:S01]  /*0b00*/  IMAD.MOV.U32 R34, RZ, RZ, 0x0 ;  /* 0x00000000ff227424 */ /* 0x000fe200078e00ff */
[----:B------:R-:W-:Y:S01]  /*0b10*/  DFMA R30, R30, R38, R32 ;  /* 0x000000261e1e722b */ /* 0x000fe20000000020 */
[----:B------:R-:W-:Y:S01]  /*0b20*/  IMAD.MOV.U32 R35, RZ, RZ, 0x3fd80000 ;  /* 0x3fd80000ff237424 */ /* 0x000fe200078e00ff */
[----:B--2---:R-:W-:-:S02]  /*0b30*/  DADD R20, -R12, R20 ;  /* 0x000000000c147229 */ /* 0x004fc40000000114 */
[----:B---3--:R-:W-:-:S06]  /*0b40*/  DADD R22, -R10, R22 ;  /* 0x000000000a167229 */ /* 0x008fcc0000000116 */
[----:B------:R-:W-:Y:S02]  /*0b50*/  DMUL R8, R20, R20 ;  /* 0x0000001414087228 */ /* 0x000fe40000000000 */
[----:B----4-:R-:W-:-:S06]  /*0b60*/  DADD R24, -R14, R24 ;  /* 0x000000000e187229 */ /* 0x010fcc0000000118 */
[----:B------:R-:W-:-:S08]  /*0b70*/  DFMA R8, R22, R22, R8 ;  /* 0x000000161608722b */ /* 0x000fd00000000008 */
[----:B------:R-:W-:-:S08]  /*0b80*/  DFMA R8, R24, R24, R8 ;  /* 0x000000181808722b */ /* 0x000fd00000000008 */
[----:B------:R-:W-:Y:S01]  /*0b90*/  DADD R42, R8, UR4 ;  /* 0x00000004082a7e29 */ /* 0x000fe20008000000 */
[----:B------:R-:W-:-:S05]  /*0ba0*/  MOV R8, RZ ;  /* 0x000000ff00087202 */ /* 0x000fca0000000f00 */
        /* <DEDUP_REMOVED lines=9> */
[----:B------:R-:W-:Y:S01]  /*0c40*/  MOV R7, R42 ;  /* 0x0000002a00077202 */ /* 0x000fe20000000f00 */
[----:B------:R-:W-:Y:S01]  /*0c50*/  IMAD.MOV.U32 R2, RZ, RZ, R43 ;  /* 0x000000ffff027224 */ /* 0x000fe200078e002b */
[----:B------:R-:W-:-:S07]  /*0c60*/  MOV R0, 0xc80 ;  /* 0x00000c8000007802 */ /* 0x000fce0000000f00 */
[----:B-----5:R-:W-:Y:S05]  /*0c70*/  CALL.REL.NOINC `($__internal_1_$__cuda_sm20_drsqrt_f64_slowpath_v2) ;  /* 0x0000001800687944 */ /* 0x020fea0003c00000 */
[----:B------:R-:W-:Y:S02]  /*0c80*/  IMAD.MOV.U32 R8, RZ, RZ, R7 ;  /* 0x000000ffff087224 */ /* 0x000fe400078e0007 */
[----:B------:R-:W-:-:S07]  /*0c90*/  IMAD.MOV.U32 R9, RZ, RZ, R2 ;  /* 0x000000ffff097224 */ /* 0x000fce00078e0002 */
.L_x_11:
[----:B------:R-:W-:Y:S05]  /*0ca0*/  BSYNC.RECONVERGENT B0 ;  /* 0x0000000000007941 */ /* 0x000fea0003800200 */
.L_x_10:
[----:B------:R-:W0:Y:S01]  /*0cb0*/  MUFU.RCP64H R33, R43 ;  /* 0x0000002b00217308 */ /* 0x000e220000001800 */
[----:B------:R-:W-:Y:S01]  /*0cc0*/  MOV R32, 0x1 ;  /* 0x0000000100207802 */ /* 0x000fe20000000f00 */
        /* <DEDUP_REMOVED lines=15> */
[----:B------:R-:W-:Y:S01]  /*0dc0*/  MOV R7, 0xe10 ;  /* 0x00000e1000077802 */ /* 0x000fe20000000f00 */
[----:B------:R-:W-:Y:S01]  /*0dd0*/  IMAD.MOV.U32 R0, RZ, RZ, R9 ;  /* 0x000000ffff007224 */ /* 0x000fe200078e0009 */
[----:B------:R-:W-:Y:S01]  /*0de0*/  MOV R9, R43 ;  /* 0x0000002b00097202 */ /* 0x000fe20000000f00 */
[----:B------:R-:W-:-:S07]  /*0df0*/  IMAD.MOV.U32 R8, RZ, RZ, R42 ;  /* 0x000000ffff087224 */ /* 0x000fce00078e002a */
[----:B------:R-:W-:Y:S05]  /*0e00*/  CALL.REL.NOINC `($__internal_0_$__cuda_sm20_div_rn_f64_full) ;  /* 0x00000010006c7944 */ /* 0x000fea0003c00000 */
[----:B------:R-:W-:Y:S02]  /*0e10*/  IMAD.MOV.U32 R38, RZ, RZ, R2 ;  /* 0x000000ffff267224 */ /* 0x000fe400078e0002 */
[----:B------:R-:W-:-:S07]  /*0e20*/  IMAD.MOV.U32 R39, RZ, RZ, R0 ;  /* 0x000000ffff277224 */ /* 0x000fce00078e0000 */
.L_x_13:
[----:B------:R-:W-:Y:S05]  /*0e30*/  BSYNC.RECONVERGENT B0 ;  /* 0x0000000000007941 */ /* 0x000fea0003800200 */
.L_x_12:
        /* <DEDUP_REMOVED lines=9> */
[----:B------:R-:W-:Y:S01]  /*0ed0*/  MOV R20, 0x0 ;  /* 0x0000000000147802 */ /* 0x000fe20000000f00 */
[----:B------:R-:W-:Y:S01]  /*0ee0*/  IMAD.MOV.U32 R21, RZ, RZ, 0x3fd80000 ;  /* 0x3fd80000ff157424 */ /* 0x000fe200078e00ff */
[----:B------:R-:W-:-:S02]  /*0ef0*/  DFMA R30, R24, R38, R30 ;  /* 0x00000026181e722b */ /* 0x000fc4000000001e */
        /* <DEDUP_REMOVED lines=21> */
[----:B------:R-:W-:Y:S01]  /*1050*/  IMAD.MOV.U32 R8, RZ, RZ, R7 ;  /* 0x000000ffff087224 */ /* 0x000fe200078e0007 */
[----:B------:R-:W-:-:S07]  /*1060*/  MOV R9, R2 ;  /* 0x0000000200097202 */ /* 0x000fce0000000f00 */
.L_x_15:
[----:B------:R-:W-:Y:S05]  /*1070*/  BSYNC.RECONVERGENT B0 ;  /* 0x0000000000007941 */ /* 0x000fea0003800200 */
.L_x_14:
        /* <DEDUP_REMOVED lines=22> */
[----:B------:R-:W-:Y:S01]  /*11e0*/  MOV R20, R2 ;  /* 0x0000000200147202 */ /* 0x000fe20000000f00 */
[----:B------:R-:W-:-:S07]  /*11f0*/  IMAD.MOV.U32 R21, RZ, RZ, R0 ;  /* 0x000000ffff157224 */ /* 0x000fce00078e0000 */
.L_x_17:
[----:B------:R-:W-:Y:S05]  /*1200*/  BSYNC.RECONVERGENT B0 ;  /* 0x0000000000007941 */ /* 0x000fea0003800200 */
.L_x_16:
[----:B------:R-:W-:Y:S01]  /*1210*/  UIADD3 UR9, UPT, UPT, UR9, 0x4, URZ ;  /* 0x0000000409097890 */ /* 0x000fe2000fffe0ff */
[----:B------:R-:W-:Y:S01]  /*1220*/  IADD3 R16, P0, PT, R16, 0x60, RZ ;  /* 0x0000006010107810 */ /* 0x000fe20007f1e0ff */
[-C--:B------:R-:W-:Y:S01]  /*1230*/  DFMA R22, R34, R20.reuse, R22 ;  /* 0x000000142216722b */ /* 0x080fe20000000016 */
[----:B------:R-:W-:Y:S01]  /*1240*/  IADD3 R18, P1, PT, R18, 0x20, RZ ;  /* 0x0000002012127810 */ /* 0x000fe20007f3e0ff */
[----:B------:R-:W-:Y:S01]  /*1250*/  UISETP.NE.AND UP0, UPT, UR9, URZ, UPT ;  /* 0x000000ff0900728c */ /* 0x000fe2000bf05270 */
[-C--:B------:R-:W-:Y:S01]  /*1260*/  DFMA R34, R32, R20.reuse, R28 ;  /* 0x000000142022722b */ /* 0x080fe2000000001c */
[----:B------:R-:W-:Y:S01]  /*1270*/  IMAD.X R17, RZ, RZ, R17, P0 ;  /* 0x000000ffff117224 */ /* 0x000fe200000e0611 */
[----:B------:R-:W-:Y:S01]  /*1280*/  DFMA R20, R36, R20, R30 ;  /* 0x000000142414722b */ /* 0x000fe2000000001e */
[----:B------:R-:W-:-:S05]  /*1290*/  IADD3.X R19, PT, PT, RZ, R19, RZ, P1, !PT ;  /* 0x00000013ff137210 */ /* 0x000fca0000ffe4ff */
[----:B------:R-:W-:Y:S05]  /*12a0*/  BRA.U UP0, `(.L_x_18) ;  /* 0xfffffff100147547 */ /* 0x000fea000b83ffff */
.L_x_1:
[----:B------:R-:W-:-:S09]  /*12b0*/  UISETP.NE.AND UP0, UPT, UR12, URZ, UPT ;  /* 0x000000ff0c00728c */ /* 0x000fd2000bf05270 */
[----:B------:R-:W-:Y:S05]  /*12c0*/  BRA.U !UP0, `(.L_x_0) ;  /* 0x0000000d081c7547 */ /* 0x000fea000b800000 */
[----:B------:R-:W-:-:S09]  /*12d0*/  UISETP.NE.AND UP0, UPT, UR12, 0x1, UPT ;  /* 0x000000010c00788c */ /* 0x000fd2000bf05270 */
[----:B------:R-:W-:Y:S05]  /*12e0*/  BRA.U !UP0, `(.L_x_19) ;  /* 0x0000000908007547 */ /* 0x000fea000b800000 */
[----:B------:R-:W0:Y:S01]  /*12f0*/  LDC.64 R18, c[0x0][0x380] ;  /* 0x0000e000ff127b82 */ /* 0x000e220000000a00 */
[----:B------:R-:W-:-:S07]  /*1300*/  IMAD R7, R3, 0x3, RZ ;  /* 0x0000000303077824 */ /* 0x000fce00078e02ff */
[----:B------:R-:W1:Y:S01]  /*1310*/  LDC.64 R16, c[0x0][0x390] ;  /* 0x0000e400ff107b82 */ /* 0x000e620000000a00 */
[----:B0-----:R-:W-:-:S05]  /*1320*/  IMAD.WIDE.U32 R18, R7, 0x8, R18 ;  /* 0x0000000807127825 */ /* 0x001fca00078e0012 */
[----:B------:R-:W2:Y:S04]  /*1330*/  LDG.E.64 R28, desc[UR14][R18.64+0x8] ;  /* 0x0000080e121c7981 */ /* 0x000ea8000c1e1b00 */
[----:B------:R-:W3:Y:S04]  /*1340*/  LDG.E.64 R30, desc[UR14][R18.64] ;  /* 0x0000000e121e7981 */ /* 0x000ee8000c1e1b00 */
[----:B------:R-:W4:Y:S01]  /*1350*/  LDG.E.64 R26, desc[UR14][R18.64+0x10] ;  /* 0x0000100e121a7981 */ /* 0x000f22000c1e1b00 */
[----:B-1----:R-:W-:-:S05]  /*1360*/  IMAD.WIDE.U32 R16, R3, 0x8, R16 ;  /* 0x0000000803107825 */ /* 0x002fca00078e0010 */
[----:B------:R0:W5:Y:S01]  /*1370*/  LDG.E.64 R32, desc[UR14][R16.64] ;  /* 0x0000000e10207981 */ /* 0x000162000c1e1b00 */
[----:B------:R-:W-:Y:S01]  /*1380*/  UMOV UR4, 0x4ad4b81f ;  /* 0x4ad4b81f00047882 */ /* 0x000fe20000000000 */
[----:B------:R-:W-:Y:S01]  /*1390*/  UMOV UR5, 0x358dee7a ;  /* 0x358dee7a00057882 */ /* 0x000fe20000000000 */
[----:B------:R-:W-:Y:S01]  /*13a0*/  IMAD.MOV.U32 R38, RZ, RZ, 0x0 ;  /* 0x00000000ff267424 */ /* 0x000fe200078e00ff */
[----:B------:R-:W-:Y:S01]  /*13b0*/  MOV R39, 0x3fd80000 ;  /* 0x3fd8000000277802 */ /* 0x000fe20000000f00 */
[----:B------:R-:W-:Y:S01]  /*13c0*/  BSSY.RECONVERGENT B0, `(.L_x_20) ;  /* 0x0000018000007945 */ /* 0x000fe20003800200 */
[----:B--2--5:R-:W-:Y:S02]  /*13d0*/  DADD R28, -R12, R28 ;  /* 0x000000000c1c7229 */ /* 0x024fe4000000011c */
        /* <DEDUP_REMOVED lines=17> */
[----:B------:R-:W-:Y:S02]  /*14f0*/  MOV R2, R25 ;  /* 0x0000001900027202 */ /* 0x000fe40000000f00 */
[----:B------:R-:W-:-:S07]  /*1500*/  MOV R0, 0x1520 ;  /* 0x0000152000007802 */ /* 0x000fce0000000f00 */
[----:B------:R-:W-:Y:S05]  /*1510*/  CALL.REL.NOINC `($__internal_1_$__cuda_sm20_drsqrt_f64_slowpath_v2) ;  /* 0x0000001000407944 */ /* 0x000fea0003c00000 */
[----:B------:R-:W-:Y:S02]  /*1520*/  IMAD.MOV.U32 R8, RZ, RZ, R7 ;  /* 0x000000ffff087224 */ /* 0x000fe400078e0007 */
[----:B------:R-:W-:-:S07]  /*1530*/  IMAD.MOV.U32 R9, RZ, RZ, R2 ;  /* 0x000000ffff097224 */ /* 0x000fce00078e0002 */
.L_x_21:
[----:B------:R-:W-:Y:S05]  /*1540*/  BSYNC.RECONVERGENT B0 ;  /* 0x0000000000007941 */ /* 0x000fea0003800200 */
.L_x_20:
[----:B------:R-:W0:Y:S01]  /*1550*/  MUFU.RCP64H R37, R25 ;  /* 0x0000001900257308 */ /* 0x000e220000001800 */
[----:B------:R-:W-:Y:S01]  /*1560*/  MOV R36, 0x1 ;  /* 0x0000000100247802 */ /* 0x000fe20000000f00 */
[----:B------:R-:W-:Y:S01]  /*1570*/  DMUL R32, R32, R8 ;  /* 0x0000000820207228 */ /* 0x000fe20000000000 */
        /* <DEDUP_REMOVED lines=21> */
.L_x_23:
[----:B------:R-:W-:Y:S05]  /*16d0*/  BSYNC.RECONVERGENT B0 ;  /* 0x0000000000007941 */ /* 0x000fea0003800200 */
.L_x_22:
[----:B------:R-:W2:Y:S04]  /*16e0*/  LDG.E.64 R32, desc[UR14][R18.64+0x20] ;  /* 0x0000200e12207981 */ /* 0x000ea8000c1e1b00 */
[----:B------:R-:W3:Y:S04]  /*16f0*/  LDG.E.64 R24, desc[UR14][R18.64+0x18] ;  /* 0x0000180e12187981 */ /* 0x000ee8000c1e1b00 */
[----:B------:R2:W4:Y:S04]  /*1700*/  LDG.E.64 R38, desc[UR14][R18.64+0x28] ;  /* 0x0000280e12267981 */ /* 0x000528000c1e1b00 */
[----:B------:R4:W5:Y:S01]  /*1710*/  LDG.E.64 R36, desc[UR14][R16.64+0x8] ;  /* 0x0000080e10247981 */ /* 0x000962000c1e1b00 */
[----:B------:R-:W-:Y:S01]  /*1720*/  UMOV UR4, 0x4ad4b81f ;  /* 0x4ad4b81f00047882 */ /* 0x000fe20000000000 */
[----:B------:R-:W-:Y:S01]  /*1730*/  UMOV UR5, 0x358dee7a ;  /* 0x358dee7a00057882 */ /* 0x000fe20000000000 */
[----:B------:R-:W-:Y:S01]  /*1740*/  IMAD.MOV.U32 R40, RZ, RZ, 0x0 ;  /* 0x00000000ff287424 */ /* 0x000fe200078e00ff */
[----:B------:R-:W-:Y:S01]  /*1750*/  MOV R41, 0x3fd80000 ;  /* 0x3fd8000000297802 */ /* 0x000fe20000000f00 */
[----:B------:R-:W-:Y:S01]  /*1760*/  BSSY.RECONVERGENT B0, `(.L_x_24) ;  /* 0x000001b000007945 */ /* 0x000fe20003800200 */
[----:B------:R-:W-:-:S02]  /*1770*/  DFMA R22, R30, R8, R22 ;  /* 0x000000081e16722b */ /* 0x000fc40000000016 */
[-C--:B------:R-:W-:Y:S02]  /*1780*/  DFMA R34, R28, R8.reuse, R34 ;  /* 0x000000081c22722b */ /* 0x080fe40000000022 */
[----:B------:R-:W-:Y:S02]  /*1790*/  DFMA R20, R26, R8, R20 ;  /* 0x000000081a14722b */ /* 0x000fe40000000014 */
[----:B--2---:R-:W-:Y:S02]  /*17a0*/  DADD R18, -R12, R32 ;  /* 0x000000000c127229 */ /* 0x004fe40000000120 */
[----:B---3--:R-:W-:-:S06]  /*17b0*/  DADD R24, -R10, R24 ;  /* 0x000000000a187229 */ /* 0x008fcc0000000118 */
[----:B------:R-:W-:Y:S02]  /*17c0*/  DMUL R32, R18, R18 ;  /* 0x0000001212207228 */ /* 0x000fe40000000000 */
[----:B----4-:R-:W-:Y:S01]  /*17d0*/  DADD R16, -R14, R38 ;  /* 0x000000000e107229 */ /* 0x010fe20000000126 */
[----:B------:R-:W-:-:S05]  /*17e0*/  IMAD.MOV.U32 R38, RZ, RZ, RZ ;  /* 0x000000ffff267224 */ /* 0x000fca00078e00ff */
[----:B------:R-:W-:-:S08]  /*17f0*/  DFMA R32, R24, R24, R32 ;  /* 0x000000181820722b */ /* 0x000fd00000000020 */
[----:B------:R-:W-:-:S08]  /*1800*/  DFMA R32, R16, R16, R32 ;  /* 0x000000101020722b */ /* 0x000fd00000000020 */
[----:B------:R-:W-:-:S06]  /*1810*/  DADD R32, R32, UR4 ;  /* 0x0000000420207e29 */ /* 0x000fcc0008000000 */
[----:B------:R-:W0:Y:S04]  /*1820*/  MUFU.RSQ64H R39, R33 ;  /* 0x0000002100277308 */ /* 0x000e280000001c00 */
[----:B------:R-:W-:-:S05]  /*1830*/  VIADD R0, R33, 0xfff00000 ;  /* 0xfff0000021007836 */ /* 0x000fca0000000000 */
[----:B------:R-:W-:Y:S01]  /*1840*/  ISETP.GE.U32.AND P0, PT, R0, 0x7fe00000, PT ;  /* 0x7fe000000000780c */ /* 0x000fe20003f06070 */
[----:B0-----:R-:W-:-:S08]  /*1850*/  DMUL R42, R38, R38 ;  /* 0x00000026262a7228 */ /* 0x001fd00000000000 */
[----:B------:R-:W-:-:S08]  /*1860*/  DFMA R42, R32, -R42, 1 ;  /* 0x3ff00000202a742b */ /* 0x000fd0000000082a */
[----:B------:R-:W-:Y:S02]  /*1870*/  DFMA R40, R42, R40, 0.5 ;  /* 0x3fe000002a28742b */ /* 0x000fe40000000028 */
[----:B------:R-:W-:-:S08]  /*1880*/  DMUL R42, R38, R42 ;  /* 0x0000002a262a7228 */ /* 0x000fd00000000000 */
[----:B------:R-:W-:Y:S01]  /*1890*/  DFMA R38, R40, R42, R38 ;  /* 0x0000002a2826722b */ /* 0x000fe20000000026 */
[----:B------:R-:W-:Y:S10]  /*18a0*/  @!P0 BRA `(.L_x_25) ;  /* 0x0000000000188947 */ /* 0x000ff40003800000 */
[----:B------:R-:W-:Y:S01]  /*18b0*/  IMAD.MOV.U32 R7, RZ, RZ, R32 ;  /* 0x000000ffff077224 */ /* 0x000fe200078e0020 */
[----:B------:R-:W-:Y:S02]  /*18c0*/  MOV R2, R33 ;  /* 0x0000002100027202 */ /* 0x000fe40000000f00 */
[----:B------:R-:W-:-:S07]  /*18d0*/  MOV R0, 0x18f0 ;  /* 0x000018f000007802 */ /* 0x000fce0000000f00 */
[----:B-----5:R-:W-:Y:S05]  /*18e0*/  CALL.REL.NOINC `($__internal_1_$__cuda_sm20_drsqrt_f64_slowpath_v2) ;  /* 0x0000000c004c7944 */ /* 0x020fea0003c00000 */
[----:B------:R-:W-:Y:S02]  /*18f0*/  IMAD.MOV.U32 R38, RZ, RZ, R7 ;  /* 0x000000ffff267224 */ /* 0x000fe400078e0007 */
[----:B------:R-:W-:-:S07]  /*1900*/  IMAD.MOV.U32 R39, RZ, RZ, R2 ;  /* 0x000000ffff277224 */ /* 0x000fce00078e0002 */
.L_x_25:
[----:B------:R-:W-:Y:S05]  /*1910*/  BSYNC.RECONVERGENT B0 ;  /* 0x0000000000007941 */ /* 0x000fea0003800200 */
.L_x_24:
        /* <DEDUP_REMOVED lines=24> */
.L_x_27:
[----:B------:R-:W-:Y:S05]  /*1aa0*/  BSYNC.RECONVERGENT B0 ;  /* 0x0000000000007941 */ /* 0x000fea0003800200 */
.L_x_26:
[-C--:B------:R-:W-:Y:S01]  /*1ab0*/  DFMA R22, R24, R8.reuse, R22 ;  /* 0x000000081816722b */ /* 0x080fe20000000016 */
[----:B------:R-:W-:Y:S01]  /*1ac0*/  VIADD R3, R3, 0x2 ;  /* 0x0000000203037836 */ /* 0x000fe20000000000 */
[-C--:B------:R-:W-:Y:S02]  /*1ad0*/  DFMA R34, R18, R8.reuse, R34 ;  /* 0x000000081222722b */ /* 0x080fe40000000022 */
[----:B------:R-:W-:-:S11]  /*1ae0*/  DFMA R20, R16, R8, R20 ;  /* 0x000000081014722b */ /* 0x000fd60000000014 */
.L_x_19:
[----:B------:R-:W0:Y:S02]  /*1af0*/  LDCU UR4, c[0x0][0x398] ;  /* 0x00007300ff0477ac */ /* 0x000e240008000800 */
[----:B0-----:R-:W-:-:S04]  /*1b00*/  ULOP3.LUT UR4, UR4, 0x1, URZ, 0xc0, !UPT ;  /* 0x0000000104047892 */ /* 0x001fc8000f8ec0ff */
[----:B------:R-:W-:-:S09]  /*1b10*/  UISETP.NE.U32.AND UP0, UPT, UR4, 0x1, UPT ;  /* 0x000000010400788c */ /* 0x000fd2000bf05070 */
[----:B------:R-:W-:Y:S05]  /*1b20*/  BRA.U UP0, `(.L_x_0) ;  /* 0x0000000500047547 */ /* 0x000fea000b800000 */
[----:B------:R-:W0:Y:S01]  /*1b30*/  LDC.64 R8, c[0x0][0x380] ;  /* 0x0000e000ff087b82 */ /* 0x000e220000000a00 */
[----:B------:R-:W-:-:S07]  /*1b40*/  IMAD R7, R3, 0x3, RZ ;  /* 0x0000000303077824 */ /* 0x000fce00078e02ff */
[----:B------:R-:W1:Y:S01]  /*1b50*/  LDC.64 R16, c[0x0][0x390] ;  /* 0x0000e400ff107b82 */ /* 0x000e620000000a00 */
[----:B0-----:R-:W-:-:S05]  /*1b60*/  IMAD.WIDE.U32 R8, R7, 0x8, R8 ;  /* 0x0000000807087825 */ /* 0x001fca00078e0008 */
[----:B------:R-:W2:Y:S04]  /*1b70*/  LDG.E.64 R24, desc[UR14][R8.64+0x8] ;  /* 0x0000080e08187981 */ /* 0x000ea8000c1e1b00 */
[----:B------:R-:W3:Y:S04]  /*1b80*/  LDG.E.64 R18, desc[UR14][R8.64] ;  /* 0x0000000e08127981 */ /* 0x000ee8000c1e1b00 */
[----:B------:R-:W4:Y:S01]  /*1b90*/  LDG.E.64 R26, desc[UR14][R8.64+0x10] ;  /* 0x0000100e081a7981 */ /* 0x000f22000c1e1b00 */
[----:B-1----:R-:W-:-:S06]  /*1ba0*/  IMAD.WIDE.U32 R16, R3, 0x8, R16 ;  /* 0x0000000803107825 */ /* 0x002fcc00078e0010 */
[----:B------:R-:W5:Y:S01]  /*1bb0*/  LDG.E.64 R16, desc[UR14][R16.64] ;  /* 0x0000000e10107981 */ /* 0x000f62000c1e1b00 */
[----:B------:R-:W-:Y:S01]  /*1bc0*/  UMOV UR4, 0x4ad4b81f ;  /* 0x4ad4b81f00047882 */ /* 0x000fe20000000000 */
[----:B------:R-:W-:Y:S01]  /*1bd0*/  UMOV UR5, 0x358dee7a ;  /* 0x358dee7a00057882 */ /* 0x000fe20000000000 */
[----:B------:R-:W-:Y:S01]  /*1be0*/  BSSY.RECONVERGENT B0, `(.L_x_28) ;  /* 0x000001a000007945 */ /* 0x000fe20003800200 */
[----:B--2--5:R-:W-:Y:S01]  /*1bf0*/  DADD R12, -R12, R24 ;  /* 0x000000000c0c7229 */ /* 0x024fe20000000118 */
[----:B------:R-:W-:Y:S01]  /*1c00*/  MOV R24, 0x0 ;  /* 0x0000000000187802 */ /* 0x000fe20000000f00 */
[----:B------:R-:W-:Y:S01]  /*1c10*/  IMAD.MOV.U32 R25, RZ, RZ, 0x3fd80000 ;  /* 0x3fd80000ff197424 */ /* 0x000fe200078e00ff */
[----:B---3--:R-:W-:-:S05]  /*1c20*/  DADD R10, -R10, R18 ;  /* 0x000000000a0a7229 */ /* 0x008fca0000000112 */
[----:B------:R-:W-:Y:S02]  /*1c30*/  DMUL R2, R12, R12 ;  /* 0x0000000c0c027228 */ /* 0x000fe40000000000 */
[----:B----4-:R-:W-:-:S06]  /*1c40*/  DADD R14, -R14, R26 ;  /* 0x000000000e0e7229 */ /* 0x010fcc000000011a */
[----:B------:R-:W-:-:S08]  /*1c50*/  DFMA R2, R10, R10, R2 ;  /* 0x0000000a0a02722b */ /* 0x000fd00000000002 */
[----:B------:R-:W-:-:S08]  /*1c60*/  DFMA R2, R14, R14, R2 ;  /* 0x0000000e0e02722b */ /* 0x000fd00000000002 */
[----:B------:R-:W-:Y:S01]  /*1c70*/  DADD R18, R2, UR4 ;  /* 0x0000000402127e29 */ /* 0x000fe20008000000 */
[----:B------:R-:W-:-:S05]  /*1c80*/  IMAD.MOV.U32 R2, RZ, RZ, RZ ;  /* 0x000000ffff027224 */ /* 0x000fca00078e00ff */
        /* <DEDUP_REMOVED lines=9> */
[----:B------:R-:W-:Y:S01]  /*1d20*/  MOV R7, R18 ;  /* 0x0000001200077202 */ /* 0x000fe20000000f00 */
[----:B------:R-:W-:Y:S01]  /*1d30*/  IMAD.MOV.U32 R2, RZ, RZ, R19 ;  /* 0x000000ffff027224 */ /* 0x000fe200078e0013 */
[----:B------:R-:W-:-:S07]  /*1d40*/  MOV R0, 0x1d60 ;  /* 0x00001d6000007802 */ /* 0x000fce0000000f00 */
[----:B------:R-:W-:Y:S05]  /*1d50*/  CALL.REL.NOINC `($__internal_1_$__cuda_sm20_drsqrt_f64_slowpath_v2) ;  /* 0x0000000800307944 */ /* 0x000fea0003c00000 */
[----:B------:R-:W-:Y:S01]  /*1d60*/  IMAD.MOV.U32 R3, RZ, RZ, R2 ;  /* 0x000000ffff037224 */ /* 0x000fe200078e0002 */
[----:B------:R-:W-:-:S07]  /*1d70*/  MOV R2, R7 ;  /* 0x0000000700027202 */ /* 0x000fce0000000f00 */
.L_x_29:
[----:B------:R-:W-:Y:S05]  /*1d80*/  BSYNC.RECONVERGENT B0 ;  /* 0x0000000000007941 */ /* 0x000fea0003800200 */
.L_x_28:
[----:B------:R-:W0:Y:S01]  /*1d90*/  MUFU.RCP64H R9, R19 ;  /* 0x0000001300097308 */ /* 0x000e220000001800 */
[----:B------:R-:W-:Y:S01]  /*1da0*/  IMAD.MOV.U32 R8, RZ, RZ, 0x1 ;  /* 0x00000001ff087424 */ /* 0x000fe200078e00ff */
        /* <DEDUP_REMOVED lines=20> */
[----:B------:R-:W-:-:S07]  /*1ef0*/  MOV R3, R0 ;  /* 0x0000000000037202 */ /* 0x000fce0000000f00 */
.L_x_31:
[----:B------:R-:W-:Y:S05]  /*1f00*/  BSYNC.RECONVERGENT B0 ;  /* 0x0000000000007941 */ /* 0x000fea0003800200 */
.L_x_30:
[-C--:B------:R-:W-:Y:S02]  /*1f10*/  DFMA R22, R10, R2.reuse, R22 ;  /* 0x000000020a16722b */ /* 0x080fe40000000016 */
[-C--:B------:R-:W-:Y:S02]  /*1f20*/  DFMA R34, R12, R2.reuse, R34 ;  /* 0x000000020c22722b */ /* 0x080fe40000000022 */
[----:B------:R-:W-:-:S11]  /*1f30*/  DFMA R20, R14, R2, R20 ;  /* 0x000000020e14722b */ /* 0x000fd60000000014 */
.L_x_0:
[----:B------:R-:W0:Y:S02]  /*1f40*/  LDC.64 R8, c[0x0][0x388] ;  /* 0x0000e200ff087b82 */ /* 0x000e240000000a00 */
[----:B0-----:R-:W-:-:S04]  /*1f50*/  IMAD.WIDE.U32 R6, R6, 0x8, R8 ;  /* 0x0000000806067825 */ /* 0x001fc800078e0008 */
[--C-:B------:R-:W-:Y:S01]  /*1f60*/  IMAD.WIDE.U32 R2, R5, 0x8, R8.reuse ;  /* 0x0000000805027825 */ /* 0x100fe200078e0008 */
[----:B------:R-:W-:Y:S03]  /*1f70*/  STG.E.64 desc[UR14][R6.64], R22 ;  /* 0x0000001606007986 */ /* 0x000fe6000c101b0e */
[----:B------:R-:W-:Y:S01]  /*1f80*/  IMAD.WIDE.U32 R4, R4, 0x8, R8 ;  /* 0x0000000804047825 */ /* 0x000fe200078e0008 */
[----:B------:R-:W-:Y:S04]  /*1f90*/  STG.E.64 desc[UR14][R2.64], R34 ;  /* 0x0000002202007986 */ /* 0x000fe8000c101b0e */
[----:B------:R-:W-:Y:S01]  /*1fa0*/  STG.E.64 desc[UR14][R4.64], R20 ;  /* 0x0000001404007986 */ /* 0x000fe2000c101b0e */
[----:B------:R-:W-:Y:S05]  /*1fb0*/  EXIT ;  /* 0x000000000000794d */ /* 0x000fea0003800000 */
        .weak           $__internal_0_$__cuda_sm20_div_rn_f64_full
        .type           $__internal_0_$__cuda_sm20_div_rn_f64_full,@function
        .size           $__internal_0_$__cuda_sm20_div_rn_f64_full,($__internal_1_$__cuda_sm20_drsqrt_f64_slowpath_v2 - $__internal_0_$__cuda_sm20_div_rn_f64_full)
$__internal_0_$__cuda_sm20_div_rn_f64_full:
[----:B------:R-:W-:Y:S01]  /*1fc0*/  IMAD.MOV.U32 R45, RZ, RZ, R0 ;  /* 0x000000ffff2d7224 */ /* 0x000fe200078e0000 */
[C---:B------:R-:W-:Y:S01]  /*1fd0*/  FSETP.GEU.AND P0, PT, |R9|.reuse, 1.469367938527859385e-39, PT ;  /* 0x001000000900780b */ /* 0x040fe20003f0e200 */
[----:B------:R-:W-:Y:S01]  /*1fe0*/  IMAD.MOV.U32 R41, RZ, RZ, R9 ;  /* 0x000000ffff297224 */ /* 0x000fe200078e0009 */
[----:B------:R-:W-:Y:S01]  /*1ff0*/  LOP3.LUT R0, R9, 0x800fffff, RZ, 0xc0, !PT ;  /* 0x800fffff09007812 */ /* 0x000fe200078ec0ff */
[----:B------:R-:W-:Y:S01]  /*2000*/  IMAD.MOV.U32 R44, RZ, RZ, R2 ;  /* 0x000000ffff2c7224 */ /* 0x000fe200078e0002 */
[C---:B------:R-:W-:Y:S01]  /*2010*/  FSETP.GEU.AND P2, PT, |R45|.reuse, 1.469367938527859385e-39, PT ;  /* 0x001000002d00780b */ /* 0x040fe20003f4e200 */
[----:B------:R-:W-:Y:S01]  /*2020*/  IMAD.MOV.U32 R42, RZ, RZ, R8 ;  /* 0x000000ffff2a7224 */ /* 0x000fe200078e0008 */
[----:B------:R-:W-:Y:S01]  /*2030*/  MOV R40, R8 ;  /* 0x0000000800287202 */ /* 0x000fe20000000f00 */
[----:B------:R-:W-:Y:S01]  /*2040*/  IMAD.MOV.U32 R48, RZ, RZ, R44 ;  /* 0x000000ffff307224 */ /* 0x000fe200078e002c */
[----:B------:R-:W-:Y:S01]  /*2050*/  LOP3.LUT R43, R0, 0x3ff00000, RZ, 0xfc, !PT ;  /* 0x3ff00000002b7812 */ /* 0x000fe200078efcff */
[----:B------:R-:W-:Y:S01]  /*2060*/  BSSY.RECONVERGENT B1, `(.L_x_32) ;  /* 0x0000056000017945 */ /* 0x000fe20003800200 */
[----:B------:R-:W-:-:S02]  /*2070*/  LOP3.LUT R2, R45, 0x7ff00000, RZ, 0xc0, !PT ;  /* 0x7ff000002d027812 */ /* 0x000fc400078ec0ff */
[----:B------:R-:W-:Y:S01]  /*2080*/  LOP3.LUT R8, R9, 0x7ff00000, RZ, 0xc0, !PT ;  /* 0x7ff0000009087812 */ /* 0x000fe200078ec0ff */
[----:B------:R-:W-:-:S03]  /*2090*/  @!P0 DMUL R42, R40, 8.98846567431157953865e+307 ;  /* 0x7fe00000282a8828 */ /* 0x000fc60000000000 */
[C---:B------:R-:W-:Y:S01]  /*20a0*/  ISETP.GE.U32.AND P1, PT, R2.reuse, R8, PT ;  /* 0x000000080200720c */ /* 0x040fe20003f26070 */
[----:B------:R-:W-:Y:S01]  /*20b0*/  @!P2 IMAD.MOV.U32 R46, RZ, RZ, RZ ;  /* 0x000000ffff2ea224 */ /* 0x000fe200078e00ff */
[----:B------:R-:W-:Y:S01]  /*20c0*/  @!P2 LOP3.LUT R0, R41, 0x7ff00000, RZ, 0xc0, !PT ;  /* 0x7ff000002900a812 */ /* 0x000fe200078ec0ff */
[----:B------:R-:W0:Y:S03]  /*20d0*/  MUFU.RCP64H R39, R43 ;  /* 0x0000002b00277308 */ /* 0x000e260000001800 */
[----:B------:R-:W-:Y:S02]  /*20e0*/  @!P2 ISETP.GE.U32.AND P3, PT, R2, R0, PT ;  /* 0x000000000200a20c */ /* 0x000fe40003f66070 */
[----:B------:R-:W-:Y:S02]  /*20f0*/  MOV R0, 0x1ca00000 ;  /* 0x1ca0000000007802 */ /* 0x000fe40000000f00 */
[----:B------:R-:W-:-:S02]  /*2100*/  @!P0 LOP3.LUT R8, R43, 0x7ff00000, RZ, 0xc0, !PT ;  /* 0x7ff000002b088812 */ /* 0x000fc400078ec0ff */
[C---:B------:R-:W-:Y:S02]  /*2110*/  @!P2 SEL R9, R0.reuse, 0x63400000, !P3 ;  /* 0x634000000009a807 */ /* 0x040fe40005800000 */
[----:B------:R-:W-:Y:S02]  /*2120*/  SEL R38, R0, 0x63400000, !P1 ;  /* 0x6340000000267807 */ /* 0x000fe40004800000 */
[--C-:B------:R-:W-:Y:S02]  /*2130*/  @!P2 LOP3.LUT R9, R9, 0x80000000, R45.reuse, 0xf8, !PT ;  /* 0x800000000909a812 */ /* 0x100fe400078ef82d */
[----:B------:R-:W-:Y:S02]  /*2140*/  LOP3.LUT R49, R38, 0x800fffff, R45, 0xf8, !PT ;  /* 0x800fffff26317812 */ /* 0x000fe400078ef82d */
[----:B------:R-:W-:Y:S01]  /*2150*/  @!P2 LOP3.LUT R47, R9, 0x100000, RZ, 0xfc, !PT ;  /* 0x00100000092fa812 */ /* 0x000fe200078efcff */
[----:B------:R-:W-:Y:S01]  /*2160*/  IMAD.MOV.U32 R9, RZ, RZ, R2 ;  /* 0x000000ffff097224 */ /* 0x000fe200078e0002 */
[----:B------:R-:W-:-:S04]  /*2170*/  MOV R38, 0x1 ;  /* 0x0000000100267802 */ /* 0x000fc80000000f00 */
[----:B------:R-:W-:Y:S02]  /*2180*/  @!P2 DFMA R48, R48, 2, -R46 ;  /* 0x400000003030a82b */ /* 0x000fe4000000082e */
[----:B0-----:R-:W-:-:S08]  /*2190*/  DFMA R46, R38, -R42, 1 ;  /* 0x3ff00000262e742b */ /* 0x001fd0000000082a */
[----:B------:R-:W-:Y:S01]  /*21a0*/  DFMA R46, R46, R46, R46 ;  /* 0x0000002e2e2e722b */ /* 0x000fe2000000002e */
[----:B------:R-:W-:-:S07]  /*21b0*/  @!P2 LOP3.LUT R9, R49, 0x7ff00000, RZ, 0xc0, !PT ;  /* 0x7ff000003109a812 */ /* 0x000fce00078ec0ff */
[----:B------:R-:W-:-:S08]  /*21c0*/  DFMA R38, R38, R46, R38 ;  /* 0x0000002e2626722b */ /* 0x000fd00000000026 */
[----:B------:R-:W-:-:S08]  /*21d0*/  DFMA R50, R38, -R42, 1 ;  /* 0x3ff000002632742b */ /* 0x000fd0000000082a */
[----:B------:R-:W-:-:S08]  /*21e0*/  DFMA R50, R38, R50, R38 ;  /* 0x000000322632722b */ /* 0x000fd00000000026 */
[----:B------:R-:W-:-:S08]  /*21f0*/  DMUL R38, R50, R48 ;  /* 0x0000003032267228 */ /* 0x000fd00000000000 */
[----:B------:R-:W-:-:S08]  /*2200*/  DFMA R46, R38, -R42, R48 ;  /* 0x8000002a262e722b */ /* 0x000fd00000000030 */
[----:B------:R-:W-:Y:S01]  /*2210*/  DFMA R46, R50, R46, R38 ;  /* 0x0000002e322e722b */ /* 0x000fe20000000026 */
[----:B------:R-:W-:-:S05]  /*2220*/  VIADD R38, R9, 0xffffffff ;  /* 0xffffffff09267836 */ /* 0x000fca0000000000 */
[----:B------:R-:W-:Y:S02]  /*2230*/  ISETP.GT.U32.AND P0, PT, R38, 0x7feffffe, PT ;  /* 0x7feffffe2600780c */ /* 0x000fe40003f04070 */
[----:B------:R-:W-:-:S04]  /*2240*/  IADD3 R38, PT, PT, R8, -0x1, RZ ;  /* 0xffffffff08267810 */ /* 0x000fc80007ffe0ff */
[----:B------:R-:W-:-:S13]  /*2250*/  ISETP.GT.U32.OR P0, PT, R38, 0x7feffffe, P0 ;  /* 0x7feffffe2600780c */ /* 0x000fda0000704470 */
[----:B------:R-:W-:Y:S05]  /*2260*/  @P0 BRA `(.L_x_33) ;  /* 0x0000000000740947 */ /* 0x000fea0003800000 */
[----:B------:R-:W-:-:S04]  /*2270*/  LOP3.LUT R8, R41, 0x7ff00000, RZ, 0xc0, !PT ;  /* 0x7ff0000029087812 */ /* 0x000fc800078ec0ff */
[CC--:B------:R-:W-:Y:S02]  /*2280*/  VIADDMNMX R9, R2.reuse, -R8.reuse, 0xb9600000, !PT ;  /* 0xb960000002097446 */ /* 0x0c0fe40007800908 */
[----:B------:R-:W-:Y:S02]  /*2290*/  ISETP.GE.U32.AND P0, PT, R2, R8, PT ;  /* 0x000000080200720c */ /* 0x000fe40003f06070 */
[----:B------:R-:W-:Y:S02]  /*22a0*/  VIMNMX R9, PT, PT, R9, 0x46a00000, PT ;  /* 0x46a0000009097848 */ /* 0x000fe40003fe0100 */
[----:B------:R-:W-:Y:S02]  /*22b0*/  SEL R0, R0, 0x63400000, !P0 ;  /* 0x6340000000007807 */ /* 0x000fe40004000000 */
[----:B------:R-:W-:-:S03]  /*22c0*/  MOV R8, RZ ;  /* 0x000000ff00087202 */ /* 0x000fc60000000f00 */
[----:B------:R-:W-:-:S04]  /*22d0*/  IMAD.IADD R0, R9, 0x1, -R0 ;  /* 0x0000000109007824 */ /* 0x000fc800078e0a00 */
[----:B------:R-:W-:-:S06]  /*22e0*/  VIADD R9, R0, 0x7fe00000 ;  /* 0x7fe0000000097836 */ /* 0x000fcc0000000000 */
[----:B------:R-:W-:-:S10]  /*22f0*/  DMUL R38, R46, R8 ;  /* 0x000000082e267228 */ /* 0x000fd40000000000 */
[----:B------:R-:W-:-:S13]  /*2300*/  FSETP.GTU.AND P0, PT, |R39|, 1.469367938527859385e-39, PT ;  /* 0x001000002700780b */ /* 0x000fda0003f0c200 */
[----:B------:R-:W-:Y:S05]  /*2310*/  @P0 BRA `(.L_x_34) ;  /* 0x0000000000a80947 */ /* 0x000fea0003800000 */
[----:B------:R-:W-:Y:S01]  /*2320*/  DFMA R42, R46, -R42, R48 ;  /* 0x8000002a2e2a722b */ /* 0x000fe20000000030 */
[----:B------:R-:W-:-:S09]  /*2330*/  IMAD.MOV.U32 R40, RZ, RZ, RZ ;  /* 0x000000ffff287224 */ /* 0x000fd200078e00ff */
[C---:B------:R-:W-:Y:S02]  /*2340*/  FSETP.NEU.AND P0, PT, R43.reuse, RZ, PT ;  /* 0x000000ff2b00720b */ /* 0x040fe40003f0d000 */
[----:B------:R-:W-:-:S04]  /*2350*/  LOP3.LUT R2, R43, 0x80000000, R41, 0x48, !PT ;  /* 0x800000002b027812 */ /* 0x000fc800078e4829 */
[----:B------:R-:W-:-:S07]  /*2360*/  LOP3.LUT R41, R2, R9, RZ, 0xfc, !PT ;  /* 0x0000000902297212 */ /* 0x000fce00078efcff */
[----:B------:R-:W-:Y:S05]  /*2370*/  @!P0 BRA `(.L_x_34) ;  /* 0x0000000000908947 */ /* 0x000fea0003800000 */
[----:B------:R-:W-:Y:S01]  /*2380*/  IMAD.MOV R9, RZ, RZ, -R0 ;  /* 0x000000ffff097224 */ /* 0x000fe200078e0a00 */
[----:B------:R-:W-:Y:S02]  /*2390*/  MOV R8, RZ ;  /* 0x000000ff00087202 */ /* 0x000fe40000000f00 */
[----:B------:R-:W-:-:S04]  /*23a0*/  IADD3 R0, PT, PT, -R0, -0x43300000, RZ ;  /* 0xbcd0000000007810 */ /* 0x000fc80007ffe1ff */
[----:B------:R-:W-:Y:S02]  /*23b0*/  DFMA R8, R38, -R8, R46 ;  /* 0x800000082608722b */ /* 0x000fe4000000002e */
[----:B------:R-:W-:-:S08]  /*23c0*/  DMUL.RP R46, R46, R40 ;  /* 0x000000282e2e7228 */ /* 0x000fd00000008000 */
[----:B------:R-:W-:Y:S02]  /*23d0*/  FSETP.NEU.AND P0, PT, |R9|, R0, PT ;  /* 0x000000000900720b */ /* 0x000fe40003f0d200 */
[----:B------:R-:W-:Y:S02]  /*23e0*/  LOP3.LUT R2, R47, R2, RZ, 0x3c, !PT ;  /* 0x000000022f027212 */ /* 0x000fe400078e3cff */
[----:B------:R-:W-:Y:S02]  /*23f0*/  FSEL R0, R46, R38, !P0 ;  /* 0x000000262e007208 */ /* 0x000fe40004000000 */
[----:B------:R-:W-:-:S03]  /*2400*/  FSEL R2, R2, R39, !P0 ;  /* 0x0000002702027208 */ /* 0x000fc60004000000 */
[----:B------:R-:W-:Y:S02]  /*2410*/  IMAD.MOV.U32 R38, RZ, RZ, R0 ;  /* 0x000000ffff267224 */ /* 0x000fe400078e0000 */
[----:B------:R-:W-:Y:S01]  /*2420*/  IMAD.MOV.U32 R39, RZ, RZ, R2 ;  /* 0x000000ffff277224 */ /* 0x000fe200078e0002 */
[----:B------:R-:W-:Y:S06]  /*2430*/  BRA `(.L_x_34) ;  /* 0x0000000000607947 */ /* 0x000fec0003800000 */
.L_x_33:
[----:B------:R-:W-:-:S14]  /*2440*/  DSETP.NAN.AND P0, PT, R44, R44, PT ;  /* 0x0000002c2c00722a */ /* 0x000fdc0003f08000 */
[----:B------:R-:W-:Y:S05]  /*2450*/  @P0 BRA `(.L_x_35) ;  /* 0x00000000004c0947 */ /* 0x000fea0003800000 */
[----:B------:R-:W-:-:S14]  /*2460*/  DSETP.NAN.AND P0, PT, R40, R40, PT ;  /* 0x000000282800722a */ /* 0x000fdc0003f08000 */
[----:B------:R-:W-:Y:S05]  /*2470*/  @P0 BRA `(.L_x_36) ;  /* 0x0000000000340947 */ /* 0x000fea0003800000 */
[----:B------:R-:W-:Y:S01]  /*2480*/  ISETP.NE.AND P0, PT, R9, R8, PT ;  /* 0x000000080900720c */ /* 0x000fe20003f05270 */
[----:B------:R-:W-:Y:S01]  /*2490*/  IMAD.MOV.U32 R39, RZ, RZ, -0x80000 ;  /* 0xfff80000ff277424 */ /* 0x000fe200078e00ff */
[----:B------:R-:W-:-:S11]  /*24a0*/  MOV R38, 0x0 ;  /* 0x0000000000267802 */ /* 0x000fd60000000f00 */
[----:B------:R-:W-:Y:S05]  /*24b0*/  @!P0 BRA `(.L_x_34) ;  /* 0x0000000000408947 */ /* 0x000fea0003800000 */
[----:B------:R-:W-:Y:S02]  /*24c0*/  ISETP.NE.AND P0, PT, R9, 0x7ff00000, PT ;  /* 0x7ff000000900780c */ /* 0x000fe40003f05270 */
[----:B------:R-:W-:Y:S02]  /*24d0*/  LOP3.LUT R0, R45, 0x80000000, R41, 0x48, !PT ;  /* 0x800000002d007812 */ /* 0x000fe400078e4829 */
[----:B------:R-:W-:-:S13]  /*24e0*/  ISETP.EQ.OR P0, PT, R8, RZ, !P0 ;  /* 0x000000ff0800720c */ /* 0x000fda0004702670 */
[----:B------:R-:W-:Y:S01]  /*24f0*/  @P0 LOP3.LUT R2, R0, 0x7ff00000, RZ, 0xfc, !PT ;  /* 0x7ff0000000020812 */ /* 0x000fe200078efcff */
[----:B------:R-:W-:Y:S01]  /*2500*/  @!P0 IMAD.MOV.U32 R38, RZ, RZ, RZ ;  /* 0x000000ffff268224 */ /* 0x000fe200078e00ff */
[----:B------:R-:W-:Y:S01]  /*2510*/  @!P0 MOV R39, R0 ;  /* 0x0000000000278202 */ /* 0x000fe20000000f00 */
[----:B------:R-:W-:Y:S02]  /*2520*/  @P0 IMAD.MOV.U32 R38, RZ, RZ, RZ ;  /* 0x000000ffff260224 */ /* 0x000fe400078e00ff */
[----:B------:R-:W-:Y:S01]  /*2530*/  @P0 IMAD.MOV.U32 R39, RZ, RZ, R2 ;  /* 0x000000ffff270224 */ /* 0x000fe200078e0002 */
[----:B------:R-:W-:Y:S06]  /*2540*/  BRA `(.L_x_34) ;  /* 0x00000000001c7947 */ /* 0x000fec0003800000 */
.L_x_36:
[----:B------:R-:W-:Y:S02]  /*2550*/  LOP3.LUT R0, R41, 0x80000, RZ, 0xfc, !PT ;  /* 0x0008000029007812 */ /* 0x000fe400078efcff */
[----:B------:R-:W-:-:S03]  /*2560*/  MOV R38, R40 ;  /* 0x0000002800267202 */ /* 0x000fc60000000f00 */
[----:B------:R-:W-:Y:S01]  /*2570*/  IMAD.MOV.U32 R39, RZ, RZ, R0 ;  /* 0x000000ffff277224 */ /* 0x000fe200078e0000 */
[----:B------:R-:W-:Y:S06]  /*2580*/  BRA `(.L_x_34) ;  /* 0x00000000000c7947 */ /* 0x000fec0003800000 */
.L_x_35:
[----:B------:R-:W-:Y:S01]  /*2590*/  LOP3.LUT R0, R45, 0x80000, RZ, 0xfc, !PT ;  /* 0x000800002d007812 */ /* 0x000fe200078efcff */
[----:B------:R-:W-:-:S03]  /*25a0*/  IMAD.MOV.U32 R38, RZ, RZ, R44 ;  /* 0x000000ffff267224 */ /* 0x000fc600078e002c */
[----:B------:R-:W-:-:S07]  /*25b0*/  MOV R39, R0 ;  /* 0x0000000000277202 */ /* 0x000fce0000000f00 */
.L_x_34:
[----:B------:R-:W-:Y:S05]  /*25c0*/  BSYNC.RECONVERGENT B1 ;  /* 0x0000000000017941 */ /* 0x000fea0003800200 */
.L_x_32:
[----:B------:R-:W-:Y:S01]  /*25d0*/  MOV R8, R7 ;  /* 0x0000000700087202 */ /* 0x000fe20000000f00 */
[----:B------:R-:W-:Y:S02]  /*25e0*/  IMAD.MOV.U32 R9, RZ, RZ, 0x0 ;  /* 0x00000000ff097424 */ /* 0x000fe400078e00ff */
[----:B------:R-:W-:Y:S02]  /*25f0*/  IMAD.MOV.U32 R2, RZ, RZ, R38 ;  /* 0x000000ffff027224 */ /* 0x000fe400078e0026 */
[----:B------:R-:W-:Y:S01]  /*2600*/  IMAD.MOV.U32 R0, RZ, RZ, R39 ;  /* 0x000000ffff007224 */ /* 0x000fe200078e0027 */
[----:B------:R-:W-:Y:S06]  /*2610*/  RET.REL.NODEC R8 `(_Z8calc_accPdS_S_ijjj) ;  /* 0xffffffd808787950 */ /* 0x000fec0003c3ffff */
        .weak           $__internal_1_$__cuda_sm20_drsqrt_f64_slowpath_v2
        .type           $__internal_1_$__cuda_sm20_drsqrt_f64_slowpath_v2,@function
        .size           $__internal_1_$__cuda_sm20_drsqrt_f64_slowpath_v2,(.L_x_43 - $__internal_1_$__cuda_sm20_drsqrt_f64_slowpath_v2)
$__internal_1_$__cuda_sm20_drsqrt_f64_slowpath_v2:
[----:B------:R-:W-:Y:S01]  /*2620*/  IMAD.MOV.U32 R8, RZ, RZ, R7 ;  /* 0x000000ffff087224 */ /* 0x000fe200078e0007 */
[----:B------:R-:W-:Y:S01]  /*2630*/  MOV R9, R2 ;  /* 0x0000000200097202 */ /* 0x000fe20000000f00 */
[----:B------:R-:W-:Y:S01]  /*2640*/  BSSY.RECONVERGENT B1, `(.L_x_37) ;  /* 0x000001d000017945 */ /* 0x000fe20003800200 */
[----:B------:R-:W-:-:S04]  /*2650*/  LOP3.LUT R2, R2, 0x80000000, RZ, 0xc0, !PT ;  /* 0x8000000002027812 */ /* 0x000fc800078ec0ff */
[----:B------:R-:W-:-:S14]  /*2660*/  DSETP.NEU.AND P0, PT, R8, RZ, PT ;  /* 0x000000ff0800722a */ /* 0x000fdc0003f0d000 */
[----:B------:R-:W-:Y:S05]  /*2670*/  @!P0 BRA `(.L_x_38) ;  /* 0x00000000005c8947 */ /* 0x000fea0003800000 */
[----:B------:R-:W-:-:S14]  /*2680*/  DSETP.GTU.AND P0, PT, |R8|, +INF , PT ;  /* 0x7ff000000800742a */ /* 0x000fdc0003f0c200 */
[----:B------:R-:W-:Y:S05]  /*2690*/  @P0 BRA `(.L_x_39) ;  /* 0x00000000004c0947 */ /* 0x000fea0003800000 */
[----:B------:R-:W-:-:S13]  /*26a0*/  ISETP.NE.AND P0, PT, R2, RZ, PT ;  /* 0x000000ff0200720c */ /* 0x000fda0003f05270 */
[----:B------:R-:W-:Y:S02]  /*26b0*/  @P0 IMAD.MOV.U32 R38, RZ, RZ, 0x0 ;  /* 0x00000000ff260424 */ /* 0x000fe400078e00ff */
[----:B------:R-:W-:Y:S01]  /*26c0*/  @P0 IMAD.MOV.U32 R39, RZ, RZ, -0x80000 ;  /* 0xfff80000ff270424 */ /* 0x000fe200078e00ff */
[----:B------:R-:W-:Y:S06]  /*26d0*/  @P0 BRA `(.L_x_40) ;  /* 0x00000000004c0947 */ /* 0x000fec0003800000 */
[----:B------:R-:W-:-:S14]  /*26e0*/  DSETP.NEU.AND P0, PT, |R8|, +INF , PT ;  /* 0x7ff000000800742a */ /* 0x000fdc0003f0d200 */
[----:B------:R-:W-:Y:S01]  /*26f0*/  @!P0 CS2R R38, SRZ ;  /* 0x0000000000268805 */ /* 0x000fe2000001ff00 */
[----:B------:R-:W-:Y:S06]  /*2700*/  @!P0 BRA `(.L_x_40) ;  /* 0x0000000000408947 */ /* 0x000fec0003800000 */
[----:B------:R-:W-:Y:S01]  /*2710*/  DMUL R8, R8, 1.80143985094819840000e+16 ;  /* 0x4350000008087828 */ /* 0x000fe20000000000 */
[----:B------:R-:W-:-:S05]  /*2720*/  MOV R40, RZ ;  /* 0x000000ff00287202 */ /* 0x000fca0000000f00 */
[----:B------:R-:W0:Y:S02]  /*2730*/  MUFU.RSQ64H R41, R9 ;  /* 0x0000000900297308 */ /* 0x000e240000001c00 */
[----:B0-----:R-:W-:-:S08]  /*2740*/  DMUL R38, R40, R40 ;  /* 0x0000002828267228 */ /* 0x001fd00000000000 */
[----:B------:R-:W-:Y:S01]  /*2750*/  DFMA R38, R8, -R38, 1 ;  /* 0x3ff000000826742b */ /* 0x000fe20000000826 */
[----:B------:R-:W-:Y:S02]  /*2760*/  IMAD.MOV.U32 R8, RZ, RZ, 0x0 ;  /* 0x00000000ff087424 */ /* 0x000fe400078e00ff */
[----:B------:R-:W-:-:S06]  /*2770*/  IMAD.MOV.U32 R9, RZ, RZ, 0x3fd80000 ;  /* 0x3fd80000ff097424 */ /* 0x000fcc00078e00ff */
[----:B------:R-:W-:Y:S02]  /*2780*/  DFMA R8, R38, R8, 0.5 ;  /* 0x3fe000002608742b */ /* 0x000fe40000000008 */
[----:B------:R-:W-:-:S08]  /*2790*/  DMUL R38, R40, R38 ;  /* 0x0000002628267228 */ /* 0x000fd00000000000 */
[----:B------:R-:W-:-:S08]  /*27a0*/  DFMA R38, R8, R38, R40 ;  /* 0x000000260826722b */ /* 0x000fd00000000028 */
[----:B------:R-:W-:Y:S01]  /*27b0*/  DMUL R38, R38, 134217728 ;  /* 0x41a0000026267828 */ /* 0x000fe20000000000 */
[----:B------:R-:W-:Y:S10]  /*27c0*/  BRA `(.L_x_40) ;  /* 0x0000000000107947 */ /* 0x000ff40003800000 */
.L_x_39:
[----:B------:R-:W-:Y:S01]  /*27d0*/  DADD R38, R8, R8 ;  /* 0x0000000008267229 */ /* 0x000fe20000000008 */
[----:B------:R-:W-:Y:S10]  /*27e0*/  BRA `(.L_x_40) ;  /* 0x0000000000087947 */ /* 0x000ff40003800000 */
.L_x_38:
[----:B------:R-:W-:Y:S02]  /*27f0*/  LOP3.LUT R39, R2, 0x7ff00000, RZ, 0xfc, !PT ;  /* 0x7ff0000002277812 */ /* 0x000fe400078efcff */
[----:B------:R-:W-:-:S07]  /*2800*/  MOV R38, RZ ;  /* 0x000000ff00267202 */ /* 0x000fce0000000f00 */
.L_x_40:
[----:B------:R-:W-:Y:S05]  /*2810*/  BSYNC.RECONVERGENT B1 ;  /* 0x0000000000017941 */ /* 0x000fea0003800200 */
.L_x_37:
[----:B------:R-:W-:Y:S01]  /*2820*/  MOV R8, R0 ;  /* 0x0000000000087202 */ /* 0x000fe20000000f00 */
[----:B------:R-:W-:Y:S02]  /*2830*/  IMAD.MOV.U32 R9, RZ, RZ, 0x0 ;  /* 0x00000000ff097424 */ /* 0x000fe400078e00ff */
[----:B------:R-:W-:Y:S02]  /*2840*/  IMAD.MOV.U32 R7, RZ, RZ, R38 ;  /* 0x000000ffff077224 */ /* 0x000fe400078e0026 */
[----:B------:R-:W-:Y:S01]  /*2850*/  IMAD.MOV.U32 R2, RZ, RZ, R39 ;  /* 0x000000ffff027224 */ /* 0x000fe200078e0027 */
[----:B------:R-:W-:Y:S06]  /*2860*/  RET.REL.NODEC R8 `(_Z8calc_accPdS_S_ijjj) ;  /* 0xffffffd408e47950 */ /* 0x000fec0003c3ffff */
.L_x_41:
[----:B------:R-:W-:-:S00]  /*2870*/  BRA `(.L_x_41) ;  /* 0xfffffffc00fc7947 */ /* 0x000fc0000383ffff */
[----:B------:R-:W-:-:S00]  /*2880*/  NOP ;  /* 0x0000000000007918 */ /* 0x000fc00000000000 */
[----:B------:R-:W-:-:S00]  /*2890*/  NOP ;  /* 0x0000000000007918 */ /* 0x000fc00000000000 */
[----:B------:R-:W-:-:S00]  /*28a0*/  NOP ;  /* 0x0000000000007918 */ /* 0x000fc00000000000 */
[----:B------:R-:W-:-:S00]  /*28b0*/  NOP ;  /* 0x0000000000007918 */ /* 0x000fc00000000000 */
[----:B------:R-:W-:-:S00]  /*28c0*/  NOP ;  /* 0x0000000000007918 */ /* 0x000fc00000000000 */
[----:B------:R-:W-:-:S00]  /*28d0*/  NOP ;  /* 0x0000000000007918 */ /* 0x000fc00000000000 */
[----:B------:R-:W-:-:S00]  /*28e0*/  NOP ;  /* 0x0000000000007918 */ /* 0x000fc00000000000 */
[----:B------:R-:W-:-:S00]  /*28f0*/  NOP ;  /* 0x0000000000007918 */ /* 0x000fc00000000000 */
.L_x_43:


//--------------------- .nv.shared.reserved.0     --------------------------
	.section	.nv.shared.reserved.0,"aw",@nobits
	.weak		__nv_reservedSMEM_offset_0_alias
	.size		__nv_reservedSMEM_offset_0_alias, 0, 64
	.other		__nv_reservedSMEM_offset_0_alias,@"STO_CUDA_RESERVED_SHARED STV_DEFAULT"
__nv_reservedSMEM_offset_0_alias:
	.zero		0
	.zero		64


//--------------------- .nv.constant0._Z8calc_accPdS_S_ijjj --------------------------
	.section	.nv.constant0._Z8calc_accPdS_S_ijjj,"a",@progbits
	.sectionflags	@""
	.align	4
.nv.constant0._Z8calc_accPdS_S_ijjj:
	.zero		936


//--------------------- SYMBOLS --------------------------

	.type		.nv.reservedSmem.offset0,@object
	.size		.nv.reservedSmem.offset0,0x4
